def attn_fwd(
    Q,
    K,
    V,
    Out,
    Lse,
    sm_scale,
    stride_qz,
    stride_qh,
    stride_qm,
    stride_qk,
    stride_kz,
    stride_kh,
    stride_kn,
    stride_kk,
    stride_vz,
    stride_vh,
    stride_vn,
    stride_vk,
    stride_oz,
    stride_oh,
    stride_om,
    stride_ok,
    seqlen_q,
    seqlen_k,
    BLOCK_M: tl.constexpr,
    BLOCK_N: tl.constexpr,
    HEAD_DIM: tl.constexpr,
    CAUSAL: tl.constexpr,
):
    start_m = tl.program_id(0)
    off_hz = tl.program_id(1)
    q_off = off_hz * stride_qh
    k_off = off_hz * stride_kh
    v_off = off_hz * stride_vh
    offs_m = start_m * BLOCK_M + tl.arange(0, BLOCK_M)
    offs_d = tl.arange(0, HEAD_DIM)
    offs_n = tl.arange(0, BLOCK_N)
    q_ptrs = Q + q_off + offs_m[:, None] * stride_qm + offs_d[None, :] * stride_qk
    k_ptrs = K + k_off + offs_d[:, None] * stride_kk + offs_n[None, :] * stride_kn
    v_ptrs = V + v_off + offs_n[:, None] * stride_vn + offs_d[None, :] * stride_vk
    m_i = tl.full([BLOCK_M], float("-inf"), dtype=tl.float32)
    l_i = tl.zeros([BLOCK_M], dtype=tl.float32) + 1.0
    acc = tl.zeros([BLOCK_M, HEAD_DIM], dtype=tl.float32)
    q = tl.load(q_ptrs)
    acc, l_i, m_i = _attn_fwd_inner(
        acc,
        l_i,
        m_i,
        q,
        k_ptrs,
        v_ptrs,
        sm_scale,
        stride_kn,
        stride_vn,
        start_m,
        seqlen_k,
        BLOCK_M,
        BLOCK_N,
        HEAD_DIM,
        CAUSAL,
    )
    acc = acc / l_i[:, None]
    lse = m_i + tl.math.log2(l_i) / 1.4426950408889634
    o_ptrs = (
        Out
        + off_hz * stride_oh
        + offs_m[:, None] * stride_om
        + offs_d[None, :] * stride_ok
    )
    tl.store(o_ptrs, acc.to(Out.dtype.element_ty))
    tl.store(Lse + off_hz * seqlen_q + offs_m, lse)

# config = {"BLOCK_M": 256, "BLOCK_N": 64, "HEAD_DIM": 128, "arch": "sm_90", "causal": false, "dtype": "bf16", "num_stages": 2, "num_warps": 16}
# arch = sm_90


// ===== COMPILED SASS (sm_90a) =====

	.target	sm_90a

	.elftype	@"ET_EXEC"


//--------------------- .note.nv.tkinfo           --------------------------
	.section	.note.nv.tkinfo,"",@"SHT_NOTE"
	.sectionflags	@"SHF_NOTE_NV_TKINFO"
	.tkinfo
        /*0018*/ 	.word	0x00000002
        /*0030*/ 	.string	""
        /*0030*/ 	.string	"ptxas"
        /*0030*/ 	.string	"Cuda compilation tools, release 13.0, V13.0.88"
        /*0030*/ 	.string	"Build cuda_13.0.r13.0/compiler.36424714_0"
        /*0030*/ 	.string	"-v  -suppress-debug-info  -lineinfo  -arch sm_90a "



//--------------------- .note.nv.cuinfo           --------------------------
	.section	.note.nv.cuinfo,"",@"SHT_NOTE"
	.sectionflags	@"SHF_NOTE_NV_CUINFO"
        /*0018*/ 	.short	0x0002
        /*001a*/ 	.short	0x005a
        /*001c*/ 	.short	0x0082
	.zero		2


//--------------------- .nv.info                  --------------------------
	.section	.nv.info,"",@"SHT_CUDA_INFO"
	.align	4


	//----- nvinfo : EIATTR_REGCOUNT
	.align		4
        /*0000*/ 	.byte	0x04, 0x2f
        /*0002*/ 	.short	(.L_2 - .L_1)
	.align		4
.L_1:
        /*0004*/ 	.word	index@(attn_fwd)
        /*0008*/ 	.word	0x00000080


	//----- nvinfo : EIATTR_FRAME_SIZE
	.align		4
.L_2:
        /*000c*/ 	.byte	0x04, 0x11
        /*000e*/ 	.short	(.L_4 - .L_3)
	.align		4
.L_3:
        /*0010*/ 	.word	index@(attn_fwd)
        /*0014*/ 	.word	0x00000158


	//----- nvinfo : EIATTR_MIN_STACK_SIZE
	.align		4
.L_4:
        /*0018*/ 	.byte	0x04, 0x12
        /*001a*/ 	.short	(.L_6 - .L_5)
	.align		4
.L_5:
        /*001c*/ 	.word	index@(attn_fwd)
        /*0020*/ 	.word	0x00000158
.L_6:


//--------------------- .nv.compat                --------------------------
	.section	.nv.compat,"",@"SHT_CUDA_COMPAT_INFO"
	.align	4
        /*0000*/ 	.byte	0x02, 0x09, 0x01, 0x00, 0x02, 0x02, 0x04, 0x00, 0x02, 0x05, 0x05, 0x00, 0x03, 0x07, 0x01, 0x01
        /*0010*/ 	.byte	0x02, 0x03, 0x00, 0x00, 0x02, 0x06, 0x01, 0x00, 0x04, 0x0b, 0x08, 0x00, 0x00, 0x00, 0x00, 0x00
        /*0020*/ 	.byte	0x00, 0x00, 0x00, 0x00


//--------------------- .nv.info.attn_fwd         --------------------------
	.section	.nv.info.attn_fwd,"",@"SHT_CUDA_INFO"
	.sectionflags	@""
	.align	4


	//----- nvinfo : EIATTR_CUDA_API_VERSION
	.align		4
        /*0000*/ 	.byte	0x04, 0x37
        /*0002*/ 	.short	(.L_8 - .L_7)
.L_7:
        /*0004*/ 	.word	0x00000082


	//----- nvinfo : EIATTR_KPARAM_INFO
	.align		4
.L_8:
        /*0008*/ 	.byte	0x04, 0x17
        /*000a*/ 	.short	(.L_10 - .L_9)
.L_9:
        /*000c*/ 	.word	0x00000000
        /*0010*/ 	.short	0x0019
        /*0012*/ 	.short	0x0080
        /*0014*/ 	.byte	0x00, 0xf4, 0x21, 0x00


	//----- nvinfo : EIATTR_KPARAM_INFO
	.align		4
.L_10:
        /*0018*/ 	.byte	0x04, 0x17
        /*001a*/ 	.short	(.L_12 - .L_11)
.L_11:
        /*001c*/ 	.word	0x00000000
        /*0020*/ 	.short	0x0018
        /*0022*/ 	.short	0x0078
        /*0024*/ 	.byte	0x00, 0xf4, 0x21, 0x00


	//----- nvinfo : EIATTR_KPARAM_INFO
	.align		4
.L_12:
        /*0028*/ 	.byte	0x04, 0x17
        /*002a*/ 	.short	(.L_14 - .L_13)
.L_13:
        /*002c*/ 	.word	0x00000000
        /*0030*/ 	.short	0x0017
        /*0032*/ 	.short	0x0070
        /*0034*/ 	.byte	0x00, 0xf0, 0x11, 0x00


	//----- nvinfo : EIATTR_KPARAM_INFO
	.align		4
.L_14:
        /*0038*/ 	.byte	0x04, 0x17
        /*003a*/ 	.short	(.L_16 - .L_15)
.L_15:
        /*003c*/ 	.word	0x00000000
        /*0040*/ 	.short	0x0016
        /*0042*/ 	.short	0x006c
        /*0044*/ 	.byte	0x00, 0xf0, 0x11, 0x00


	//----- nvinfo : EIATTR_KPARAM_INFO
	.align		4
.L_16:
        /*0048*/ 	.byte	0x04, 0x17
        /*004a*/ 	.short	(.L_18 - .L_17)
.L_17:
        /*004c*/ 	.word	0x00000000
        /*0050*/ 	.short	0x0015
        /*0052*/ 	.short	0x0068
        /*0054*/ 	.byte	0x00, 0xf0, 0x11, 0x00


	//----- nvinfo : EIATTR_KPARAM_INFO
	.align		4
.L_18:
        /*0058*/ 	.byte	0x04, 0x17
        /*005a*/ 	.short	(.L_20 - .L_19)
.L_19:
        /*005c*/ 	.word	0x00000000
        /*0060*/ 	.short	0x0014
        /*0062*/ 	.short	0x0064
        /*0064*/ 	.byte	0x00, 0xf0, 0x11, 0x00


	//----- nvinfo : EIATTR_KPARAM_INFO
	.align		4
.L_20:
        /*0068*/ 	.byte	0x04, 0x17
        /*006a*/ 	.short	(.L_22 - .L_21)
.L_21:
        /*006c*/ 	.word	0x00000000
        /*0070*/ 	.short	0x0013
        /*0072*/ 	.short	0x0060
        /*0074*/ 	.byte	0x00, 0xf0, 0x11, 0x00


	//----- nvinfo : EIATTR_KPARAM_INFO
	.align		4
.L_22:
        /*0078*/ 	.byte	0x04, 0x17
        /*007a*/ 	.short	(.L_24 - .L_23)
.L_23:
        /*007c*/ 	.word	0x00000000
        /*0080*/ 	.short	0x0012
        /*0082*/ 	.short	0x005c
        /*0084*/ 	.byte	0x00, 0xf0, 0x11, 0x00


	//----- nvinfo : EIATTR_KPARAM_INFO
	.align		4
.L_24:
        /*0088*/ 	.byte	0x04, 0x17
        /*008a*/ 	.short	(.L_26 - .L_25)
.L_25:
        /*008c*/ 	.word	0x00000000
        /*0090*/ 	.short	0x0011
        /*0092*/ 	.short	0x0058
        /*0094*/ 	.byte	0x00, 0xf0, 0x11, 0x00


	//----- nvinfo : EIATTR_KPARAM_INFO
	.align		4
.L_26:
        /*0098*/ 	.byte	0x04, 0x17
        /*009a*/ 	.short	(.L_28 - .L_27)
.L_27:
        /*009c*/ 	.word	0x00000000
        /*00a0*/ 	.short	0x0010
        /*00a2*/ 	.short	0x0054
        /*00a4*/ 	.byte	0x00, 0xf0, 0x11, 0x00


	//----- nvinfo : EIATTR_KPARAM_INFO
	.align		4
.L_28:
        /*00a8*/ 	.byte	0x04, 0x17
        /*00aa*/ 	.short	(.L_30 - .L_29)
.L_29:
        /*00ac*/ 	.word	0x00000000
        /*00b0*/ 	.short	0x000f
        /*00b2*/ 	.short	0x0050
        /*00b4*/ 	.byte	0x00, 0xf0, 0x11, 0x00


	//----- nvinfo : EIATTR_KPARAM_INFO
	.align		4
.L_30:
        /*00b8*/ 	.byte	0x04, 0x17
        /*00ba*/ 	.short	(.L_32 - .L_31)
.L_31:
        /*00bc*/ 	.word	0x00000000
        /*00c0*/ 	.short	0x000e
        /*00c2*/ 	.short	0x004c
        /*00c4*/ 	.byte	0x00, 0xf0, 0x11, 0x00


	//----- nvinfo : EIATTR_KPARAM_INFO
	.align		4
.L_32:
        /*00c8*/ 	.byte	0x04, 0x17
        /*00ca*/ 	.short	(.L_34 - .L_33)
.L_33:
        /*00cc*/ 	.word	0x00000000
        /*00d0*/ 	.short	0x000d
        /*00d2*/ 	.short	0x0048
        /*00d4*/ 	.byte	0x00, 0xf0, 0x11, 0x00


	//----- nvinfo : EIATTR_KPARAM_INFO
	.align		4
.L_34:
        /*00d8*/ 	.byte	0x04, 0x17
        /*00da*/ 	.short	(.L_36 - .L_35)
.L_35:
        /*00dc*/ 	.word	0x00000000
        /*00e0*/ 	.short	0x000c
        /*00e2*/ 	.short	0x0044
        /*00e4*/ 	.byte	0x00, 0xf0, 0x11, 0x00


	//----- nvinfo : EIATTR_KPARAM_INFO
	.align		4
.L_36:
        /*00e8*/ 	.byte	0x04, 0x17
        /*00ea*/ 	.short	(.L_38 - .L_37)
.L_37:
        /*00ec*/ 	.word	0x00000000
        /*00f0*/ 	.short	0x000b
        /*00f2*/ 	.short	0x0040
        /*00f4*/ 	.byte	0x00, 0xf0, 0x11, 0x00


	//----- nvinfo : EIATTR_KPARAM_INFO
	.align		4
.L_38:
        /*00f8*/ 	.byte	0x04, 0x17
        /*00fa*/ 	.short	(.L_40 - .L_39)
.L_39:
        /*00fc*/ 	.word	0x00000000
        /*0100*/ 	.short	0x000a
        /*0102*/ 	.short	0x003c
        /*0104*/ 	.byte	0x00, 0xf0, 0x11, 0x00


	//----- nvinfo : EIATTR_KPARAM_INFO
	.align		4
.L_40:
        /*0108*/ 	.byte	0x04, 0x17
        /*010a*/ 	.short	(.L_42 - .L_41)
.L_41:
        /*010c*/ 	.word	0x00000000
        /*0110*/ 	.short	0x0009
        /*0112*/ 	.short	0x0038
        /*0114*/ 	.byte	0x00, 0xf0, 0x11, 0x00


	//----- nvinfo : EIATTR_KPARAM_INFO
	.align		4
.L_42:
        /*0118*/ 	.byte	0x04, 0x17
        /*011a*/ 	.short	(.L_44 - .L_43)
.L_43:
        /*011c*/ 	.word	0x00000000
        /*0120*/ 	.short	0x0008
        /*0122*/ 	.short	0x0034
        /*0124*/ 	.byte	0x00, 0xf0, 0x11, 0x00


	//----- nvinfo : EIATTR_KPARAM_INFO
	.align		4
.L_44:
        /*0128*/ 	.byte	0x04, 0x17
        /*012a*/ 	.short	(.L_46 - .L_45)
.L_45:
        /*012c*/ 	.word	0x00000000
        /*0130*/ 	.short	0x0007
        /*0132*/ 	.short	0x0030
        /*0134*/ 	.byte	0x00, 0xf0, 0x11, 0x00


	//----- nvinfo : EIATTR_KPARAM_INFO
	.align		4
.L_46:
        /*0138*/ 	.byte	0x04, 0x17
        /*013a*/ 	.short	(.L_48 - .L_47)
.L_47:
        /*013c*/ 	.word	0x00000000
        /*0140*/ 	.short	0x0006
        /*0142*/ 	.short	0x002c
        /*0144*/ 	.byte	0x00, 0xf0, 0x11, 0x00


	//----- nvinfo : EIATTR_KPARAM_INFO
	.align		4
.L_48:
        /*0148*/ 	.byte	0x04, 0x17
        /*014a*/ 	.short	(.L_50 - .L_49)
.L_49:
        /*014c*/ 	.word	0x00000000
        /*0150*/ 	.short	0x0005
        /*0152*/ 	.short	0x0028
        /*0154*/ 	.byte	0x00, 0xf0, 0x11, 0x00


	//----- nvinfo : EIATTR_KPARAM_INFO
	.align		4
.L_50:
        /*0158*/ 	.byte	0x04, 0x17
        /*015a*/ 	.short	(.L_52 - .L_51)
.L_51:
        /*015c*/ 	.word	0x00000000
        /*0160*/ 	.short	0x0004
        /*0162*/ 	.short	0x0020
        /*0164*/ 	.byte	0x00, 0xf4, 0x21, 0x00


	//----- nvinfo : EIATTR_KPARAM_INFO
	.align		4
.L_52:
        /*0168*/ 	.byte	0x04, 0x17
        /*016a*/ 	.short	(.L_54 - .L_53)
.L_53:
        /*016c*/ 	.word	0x00000000
        /*0170*/ 	.short	0x0003
        /*0172*/ 	.short	0x0018
        /*0174*/ 	.byte	0x00, 0xf4, 0x21, 0x00


	//----- nvinfo : EIATTR_KPARAM_INFO
	.align		4
.L_54:
        /*0178*/ 	.byte	0x04, 0x17
        /*017a*/ 	.short	(.L_56 - .L_55)
.L_55:
        /*017c*/ 	.word	0x00000000
        /*0180*/ 	.short	0x0002
        /*0182*/ 	.short	0x0010
        /*0184*/ 	.byte	0x00, 0xf4, 0x21, 0x00


	//----- nvinfo : EIATTR_KPARAM_INFO
	.align		4
.L_56:
        /*0188*/ 	.byte	0x04, 0x17
        /*018a*/ 	.short	(.L_58 - .L_57)
.L_57:
        /*018c*/ 	.word	0x00000000
        /*0190*/ 	.short	0x0001
        /*0192*/ 	.short	0x0008
        /*0194*/ 	.byte	0x00, 0xf4, 0x21, 0x00


	//----- nvinfo : EIATTR_KPARAM_INFO
	.align		4
.L_58:
        /*0198*/ 	.byte	0x04, 0x17
        /*019a*/ 	.short	(.L_60 - .L_59)
.L_59:
        /*019c*/ 	.word	0x00000000
        /*01a0*/ 	.short	0x0000
        /*01a2*/ 	.short	0x0000
        /*01a4*/ 	.byte	0x00, 0xf4, 0x21, 0x00


	//----- nvinfo : EIATTR_SPARSE_MMA_MASK
	.align		4
.L_60:
        /*01a8*/ 	.byte	0x03, 0x50
        /*01aa*/ 	.short	0x0000


	//----- nvinfo : EIATTR_MAXREG_COUNT
	.align		4
        /*01ac*/ 	.byte	0x03, 0x1b
        /*01ae*/ 	.short	0x0080


	//----- nvinfo : EIATTR_NUM_BARRIERS
	.align		4
        /*01b0*/ 	.byte	0x02, 0x4c
        /*01b2*/ 	.byte	0x01
	.zero		1


	//----- nvinfo : EIATTR_ANNOTATIONS
	.align		4
        /*01b4*/ 	.byte	0x04, 0x55
        /*01b6*/ 	.short	(.L_62 - .L_61)


	//   ....[0]....
.L_61:
        /*01b8*/ 	.word	0x00000001
        /*01bc*/ 	.byte	0x20, 0x1b, 0x00, 0x00, 0x01, 0x00, 0x00, 0x00, 0x20, 0x1c, 0x00, 0x00, 0x01, 0x00, 0x00, 0x00
        /* <DEDUP_REMOVED lines=49> */
        /*04dc*/ 	.byte	0xb0, 0x46, 0x00, 0x00, 0x01, 0x00, 0x00, 0x00, 0xd0, 0x46, 0x00, 0x00


	//----- nvinfo : EIATTR_MERCURY_ISA_VERSION
	.align		4
.L_62:
        /*04e8*/ 	.byte	0x03, 0x5f
        /*04ea*/ 	.short	0x0101


	//----- nvinfo : EIATTR_COOP_GROUP_MASK_REGIDS
	.align		4
        /*04ec*/ 	.byte	0x04, 0x29
        /*04ee*/ 	.short	(.L_64 - .L_63)


	//   ....[0]....
.L_63:
        /*04f0*/ 	.word	0xffffffff


	//   ....[1]....
        /*04f4*/ 	.word	0xffffffff


	//   ....[2]....
        /*04f8*/ 	.word	0xffffffff


	//   ....[3]....
        /*04fc*/ 	.word	0xffffffff


	//   ....[4]....
        /*0500*/ 	.word	0xffffffff


	//   ....[5]....
        /*0504*/ 	.word	0xffffffff


	//   ....[6]....
        /*0508*/ 	.word	0xffffffff


	//   ....[7]....
        /*050c*/ 	.word	0xffffffff


	//----- nvinfo : EIATTR_COOP_GROUP_INSTR_OFFSETS
	.align		4
.L_64:
        /*0510*/ 	.byte	0x04, 0x28
        /*0512*/ 	.short	(.L_66 - .L_65)


	//   ....[0]....
.L_65:
        /*0514*/ 	.word	0x00003530


	//   ....[1]....
        /*0518*/ 	.word	0x000035e0


	//   ....[2]....
        /*051c*/ 	.word	0x00003840


	//   ....[3]....
        /*0520*/ 	.word	0x000038f0


	//   ....[4]....
        /*0524*/ 	.word	0x00004830


	//   ....[5]....
        /*0528*/ 	.word	0x00004840


	//   ....[6]....
        /*052c*/ 	.word	0x00004880


	//   ....[7]....
        /*0530*/ 	.word	0x00004890


	//----- nvinfo : EIATTR_EXIT_INSTR_OFFSETS
	.align		4
.L_66:
        /*0534*/ 	.byte	0x04, 0x1c
        /*0536*/ 	.short	(.L_68 - .L_67)


	//   ....[0]....
.L_67:
        /*0538*/ 	.word	0x000076c0


	//   ....[1]....
        /*053c*/ 	.word	0x000076f0


	//----- nvinfo : EIATTR_REQNTID
	.align		4
.L_68:
        /*0540*/ 	.byte	0x04, 0x10
        /*0542*/ 	.short	(.L_70 - .L_69)
.L_69:
        /*0544*/ 	.word	0x00000200
        /*0548*/ 	.word	0x00000001
        /*054c*/ 	.word	0x00000001


	//----- nvinfo : EIATTR_CBANK_PARAM_SIZE
	.align		4
.L_70:
        /*0550*/ 	.byte	0x03, 0x19
        /*0552*/ 	.short	0x0088


	//----- nvinfo : EIATTR_PARAM_CBANK
	.align		4
        /*0554*/ 	.byte	0x04, 0x0a
        /*0556*/ 	.short	(.L_72 - .L_71)
	.align		4
.L_71:
        /*0558*/ 	.word	index@(.nv.constant0.attn_fwd)
        /*055c*/ 	.short	0x0210
        /*055e*/ 	.short	0x0088


	//----- nvinfo : EIATTR_SW_WAR
	.align		4
.L_72:
        /*0560*/ 	.byte	0x04, 0x36
        /*0562*/ 	.short	(.L_74 - .L_73)
.L_73:
        /*0564*/ 	.word	0x00000008
.L_74:


//--------------------- .nv.callgraph             --------------------------
	.section	.nv.callgraph,"",@"SHT_CUDA_CALLGRAPH"
	.align	4
	.sectionentsize	8
	.align		4
        /*0000*/ 	.word	0x00000000
	.align		4
        /*0004*/ 	.word	0xffffffff
	.align		4
        /*0008*/ 	.word	0x00000000
	.align		4
        /*000c*/ 	.word	0xfffffffe
	.align		4
        /*0010*/ 	.word	0x00000000
	.align		4
        /*0014*/ 	.word	0xfffffffd
	.align		4
        /*0018*/ 	.word	0x00000000
	.align		4
        /*001c*/ 	.word	0xfffffffc


//--------------------- .nv.constant4             --------------------------
	.section	.nv.constant4,"a",@progbits
	.align	8
	.align		8
.nv.constant4:
        /*0000*/ 	.dword	_$_str


//--------------------- .text.attn_fwd            --------------------------
	.section	.text.attn_fwd,"ax",@progbits
	.align	128
        .global         attn_fwd
        .type           attn_fwd,@function
        .size           attn_fwd,(.L_x_3 - attn_fwd)
        .other          attn_fwd,@"STO_CUDA_ENTRY STV_DEFAULT"
attn_fwd:
.text.attn_fwd:
[----:B------:R-:W0:Y:S01]  /*0000*/  LDC R1, c[0x0][0x28] ;  /* 0x00000a00ff017b82 */ /* 0x000e220000000800 */
[----:B------:R-:W1:Y:S07]  /*0010*/  S2R R120, SR_TID.X ;  /* 0x0000000000787919 */ /* 0x000e6e0000002100 */
[----:B------:R-:W2:Y:S01]  /*0020*/  S2UR UR44, SR_CTAID.Y ;  /* 0x00000000002c79c3 */ /* 0x000ea20000002600 */
[----:B------:R-:W-:Y:S01]  /*0030*/  ULDC.64 UR4, c[0x0][0x240] ;  /* 0x0000900000047ab9 */ /* 0x000fe20000000a00 */
[----:B------:R-:W-:Y:S01]  /*0040*/  ULDC.64 UR46, c[0x0][0x208] ;  /* 0x00008200002e7ab9 */ /* 0x000fe20000000a00 */
[----:B------:R-:W3:Y:S01]  /*0050*/  S2R R3, SR_CTAID.X ;  /* 0x0000000000037919 */ /* 0x000ee20000002500 */
[----:B0-----:R-:W-:-:S04]  /*0060*/  VIADD R1, R1, 0xfffffea8 ;  /* 0xfffffea801017836 */ /* 0x001fc80000000000 */
[----:B------:R-:W0:Y:S08]  /*0070*/  LDC R8, c[0x0][0x248] ;  /* 0x00009200ff087b82 */ /* 0x000e300000000800 */
[----:B------:R-:W4:Y:S01]  /*0080*/  LDC.64 R6, c[0x0][0x210] ;  /* 0x00008400ff067b82 */ /* 0x000f220000000a00 */
[----:B------:R-:W-:Y:S01]  /*0090*/  UMOV UR45, 0x400 ;  /* 0x00000400002d7882 */ /* 0x000fe20000000000 */
[----:B------:R-:W-:Y:S01]  /*00a0*/  ULDC UR48, c[0x0][0x280] ;  /* 0x0000a00000307ab9 */ /* 0x000fe20000000800 */
[----:B--2---:R-:W-:-:S04]  /*00b0*/  UIMAD UR4, UR44, UR4, URZ ;  /* 0x000000042c0472a4 */ /* 0x004fc8000f8e023f */
[----:B------:R-:W-:Y:S01]  /*00c0*/  USHF.L.U32 UR6, UR4, 0x1, URZ ;  /* 0x0000000104067899 */ /* 0x000fe2000800063f */
[----:B-1----:R-:W-:Y:S02]  /*00d0*/  LOP3.LUT R0, R120, 0xff, RZ, 0xc0, !PT ;  /* 0x000000ff78007812 */ /* 0x002fe400078ec0ff */
[----:B------:R-:W-:-:S03]  /*00e0*/  SHF.R.U32.HI R5, RZ, 0x8, R120 ;  /* 0x00000008ff057819 */ /* 0x000fc60000011678 */
[----:B---3--:R-:W-:Y:S01]  /*00f0*/  IMAD R2, R3, 0x100, R0 ;  /* 0x0000010003027824 */ /* 0x008fe200078e0200 */
[----:B------:R-:W-:-:S03]  /*0100*/  SGXT.U32 R5, R5, 0x1 ;  /* 0x000000010505781a */ /* 0x000fc60000000000 */
[----:B------:R-:W-:Y:S01]  /*0110*/  IMAD R0, R2, UR5, RZ ;  /* 0x0000000502007c24 */ /* 0x000fe2000f8e02ff */
[----:B------:R-:W-:Y:S01]  /*0120*/  UIMAD.WIDE UR4, UR4, 0x2, URZ ;  /* 0x00000002040478a5 */ /* 0x000fe2000f8e023f */
[----:B0-----:R-:W-:Y:S02]  /*0130*/  IMAD R5, R5, R8, RZ ;  /* 0x0000000805057224 */ /* 0x001fe400078e02ff */
[C---:B------:R-:W-:Y:S02]  /*0140*/  IMAD.SHL.U32 R3, R0.reuse, 0x2, RZ ;  /* 0x0000000200037824 */ /* 0x040fe400078e00ff */
[----:B------:R-:W-:-:S03]  /*0150*/  IMAD.HI R0, R0, 0x2, RZ ;  /* 0x0000000200007827 */ /* 0x000fc600078e02ff */
[----:B----4-:R-:W-:Y:S01]  /*0160*/  IADD3 R3, P0, P1, R3, UR6, R6 ;  /* 0x0000000603037c10 */ /* 0x010fe2000f91e006 */
[----:B------:R-:W-:-:S03]  /*0170*/  IMAD R9, R8, 0x2, R5 ;  /* 0x0000000208097824 */ /* 0x000fc600078e0205 */
[----:B------:R-:W-:Y:S01]  /*0180*/  IADD3.X R0, R0, UR5, R7, P0, P1 ;  /* 0x0000000500007c10 */ /* 0x000fe200087e2407 */
[C---:B------:R-:W-:Y:S01]  /*0190*/  IMAD R13, R8.reuse, 0x2, R9 ;  /* 0x00000002080d7824 */ /* 0x040fe200078e0209 */
[-C--:B------:R-:W-:Y:S02]  /*01a0*/  LEA R6, P0, R5, R3.reuse, 0x1 ;  /* 0x0000000305067211 */ /* 0x080fe400078008ff */
[----:B------:R-:W-:Y:S02]  /*01b0*/  LEA R10, P1, R9, R3, 0x1 ;  /* 0x00000003090a7211 */ /* 0x000fe400078208ff */
[-C--:B------:R-:W-:Y:S02]  /*01c0*/  LEA.HI.X.SX32 R7, R5, R0.reuse, 0x1, P0 ;  /* 0x0000000005077211 */ /* 0x080fe400000f0eff */
[C---:B------:R-:W-:Y:S02]  /*01d0*/  LEA R5, R8.reuse, R13, 0x1 ;  /* 0x0000000d08057211 */ /* 0x040fe400078e08ff */
[----:B------:R-:W-:Y:S01]  /*01e0*/  LEA.HI.X.SX32 R11, R9, R0, 0x1, P1 ;  /* 0x00000000090b7211 */ /* 0x000fe200008f0eff */
[----:B------:R-:W2:Y:S01]  /*01f0*/  LDG.E.U16 R2, desc[UR46][R6.64] ;  /* 0x0000002e06027981 */ /* 0x000ea2000c1e1500 */
[----:B------:R-:W-:Y:S01]  /*0200*/  LEA R12, P0, R13, R3, 0x1 ;  /* 0x000000030d0c7211 */ /* 0x000fe200078008ff */
[----:B------:R-:W-:-:S02]  /*0210*/  IMAD R9, R8, 0x2, R5 ;  /* 0x0000000208097824 */ /* 0x000fc400078e0205 */
[----:B------:R0:W3:Y:S01]  /*0220*/  LDG.E.U16 R4, desc[UR46][R10.64] ;  /* 0x0000002e0a047981 */ /* 0x0000e2000c1e1500 */
[-C--:B------:R-:W-:Y:S01]  /*0230*/  LEA.HI.X.SX32 R13, R13, R0.reuse, 0x1, P0 ;  /* 0x000000000d0d7211 */ /* 0x080fe200000f0eff */
[C---:B------:R-:W-:Y:S01]  /*0240*/  IMAD R19, R8.reuse, 0x2, R9 ;  /* 0x0000000208137824 */ /* 0x040fe200078e0209 */
[-C--:B------:R-:W-:Y:S02]  /*0250*/  LEA R16, P1, R9, R3.reuse, 0x1 ;  /* 0x0000000309107211 */ /* 0x080fe400078208ff */
[-C--:B------:R-:W-:Y:S02]  /*0260*/  LEA R14, P0, R5, R3.reuse, 0x1 ;  /* 0x00000003050e7211 */ /* 0x080fe400078008ff */
[-C--:B------:R-:W-:Y:S01]  /*0270*/  LEA.HI.X.SX32 R17, R9, R0.reuse, 0x1, P1 ;  /* 0x0000000009117211 */ /* 0x080fe200008f0eff */
[C---:B------:R-:W-:Y:S01]  /*0280*/  IMAD R9, R8.reuse, 0x2, R19 ;  /* 0x0000000208097824 */ /* 0x040fe200078e0213 */
[-C--:B------:R-:W-:Y:S02]  /*0290*/  LEA.HI.X.SX32 R15, R5, R0.reuse, 0x1, P0 ;  /* 0x00000000050f7211 */ /* 0x080fe400000f0eff */
[CC--:B------:R-:W-:Y:S01]  /*02a0*/  LEA R18, P0, R19.reuse, R3.reuse, 0x1 ;  /* 0x0000000313127211 */ /* 0x0c0fe200078008ff */
[C---:B0-----:R-:W-:Y:S01]  /*02b0*/  IMAD R11, R8.reuse, 0x2, R9 ;  /* 0x00000002080b7824 */ /* 0x041fe200078e0209 */
[----:B------:R0:W4:Y:S02]  /*02c0*/  LDG.E.U16 R5, desc[UR46][R12.64] ;  /* 0x0000002e0c057981 */ /* 0x000124000c1e1500 */
[-C--:B------:R-:W-:Y:S01]  /*02d0*/  LEA.HI.X.SX32 R19, R19, R0.reuse, 0x1, P0 ;  /* 0x0000000013137211 */ /* 0x080fe200000f0eff */
[----:B------:R-:W-:Y:S01]  /*02e0*/  IMAD R25, R8, 0x2, R11 ;  /* 0x0000000208197824 */ /* 0x000fe200078e020b */
[CC--:B------:R-:W-:Y:S01]  /*02f0*/  LEA R20, P0, R9.reuse, R3.reuse, 0x1 ;  /* 0x0000000309147211 */ /* 0x0c0fe200078008ff */
[----:B------:R1:W5:Y:S03]  /*0300*/  LDG.E.U16 R6, desc[UR46][R14.64] ;  /* 0x0000002e0e067981 */ /* 0x000366000c1e1500 */
[----:B------:R-:W-:Y:S01]  /*0310*/  LEA.HI.X.SX32 R21, R9, R0, 0x1, P0 ;  /* 0x0000000009157211 */ /* 0x000fe200000f0eff */
[----:B------:R1:W3:Y:S01]  /*0320*/  LDG.E.U16 R7, desc[UR46][R16.64] ;  /* 0x0000002e10077981 */ /* 0x0002e2000c1e1500 */
[----:B------:R-:W-:-:S02]  /*0330*/  LEA R22, P0, R11, R3, 0x1 ;  /* 0x000000030b167211 */ /* 0x000fc400078008ff */
[C---:B0-----:R-:W-:Y:S01]  /*0340*/  LEA R13, R8.reuse, R25, 0x1 ;  /* 0x00000019080d7211 */ /* 0x041fe200078e08ff */
[----:B------:R0:W4:Y:S01]  /*0350*/  LDG.E.U16 R9, desc[UR46][R18.64] ;  /* 0x0000002e12097981 */ /* 0x000122000c1e1500 */
[-C--:B------:R-:W-:Y:S02]  /*0360*/  LEA.HI.X.SX32 R23, R11, R0.reuse, 0x1, P0 ;  /* 0x000000000b177211 */ /* 0x080fe400000f0eff */
[CC--:B------:R-:W-:Y:S01]  /*0370*/  LEA R26, P0, R13.reuse, R3.reuse, 0x1 ;  /* 0x000000030d1a7211 */ /* 0x0c0fe200078008ff */
[C---:B-1----:R-:W-:Y:S01]  /*0380*/  IMAD R15, R8.reuse, 0x2, R13 ;  /* 0x00000002080f7824 */ /* 0x042fe200078e020d */
[----:B------:R1:W5:Y:S02]  /*0390*/  LDG.E.U16 R10, desc[UR46][R20.64] ;  /* 0x0000002e140a7981 */ /* 0x000364000c1e1500 */
[----:B------:R-:W-:Y:S01]  /*03a0*/  LEA.HI.X.SX32 R27, R13, R0, 0x1, P0 ;  /* 0x000000000d1b7211 */ /* 0x000fe200000f0eff */
[----:B------:R-:W-:Y:S01]  /*03b0*/  IMAD R17, R8, 0x2, R15 ;  /* 0x0000000208117824 */ /* 0x000fe200078e020f */
[----:B------:R1:W5:Y:S01]  /*03c0*/  LDG.E.U16 R11, desc[UR46][R22.64] ;  /* 0x0000002e160b7981 */ /* 0x000362000c1e1500 */
[----:B0-----:R-:W-:-:S03]  /*03d0*/  LEA R18, P0, R15, R3, 0x1 ;  /* 0x000000030f127211 */ /* 0x001fc600078008ff */
[----:B------:R0:W5:Y:S01]  /*03e0*/  LDG.E.U16 R13, desc[UR46][R26.64] ;  /* 0x0000002e1a0d7981 */ /* 0x000162000c1e1500 */
[----:B------:R-:W-:Y:S01]  /*03f0*/  LEA.HI.X.SX32 R19, R15, R0, 0x1, P0 ;  /* 0x000000000f137211 */ /* 0x000fe200000f0eff */
[----:B------:R-:W-:Y:S01]  /*0400*/  IMAD R15, R8, 0x2, R17 ;  /* 0x00000002080f7824 */ /* 0x000fe200078e0211 */
[----:B-1----:R-:W-:-:S03]  /*0410*/  LEA R20, P0, R17, R3, 0x1 ;  /* 0x0000000311147211 */ /* 0x002fc600078008ff */
[C---:B------:R-:W-:Y:S01]  /*0420*/  IMAD R31, R8.reuse, 0x2, R15 ;  /* 0x00000002081f7824 */ /* 0x040fe200078e020f */
[-C--:B------:R-:W-:Y:S01]  /*0430*/  LEA.HI.X.SX32 R21, R17, R0.reuse, 0x1, P0 ;  /* 0x0000000011157211 */ /* 0x080fe200000f0eff */
[----:B------:R-:W5:Y:S02]  /*0440*/  LDG.E.U16 R14, desc[UR46][R18.64] ;  /* 0x0000002e120e7981 */ /* 0x000f64000c1e1500 */
[C---:B------:R-:W-:Y:S01]  /*0450*/  IMAD R17, R8.reuse, 0x2, R31 ;  /* 0x0000000208117824 */ /* 0x040fe200078e021f */
[-C--:B------:R-:W-:Y:S02]  /*0460*/  LEA R22, P0, R31, R3.reuse, 0x1 ;  /* 0x000000031f167211 */ /* 0x080fe400078008ff */
[----:B------:R-:W-:Y:S02]  /*0470*/  LEA R24, P1, R25, R3, 0x1 ;  /* 0x0000000319187211 */ /* 0x000fe400078208ff */
[----:B0-----:R-:W-:Y:S02]  /*0480*/  LEA R27, R8, R17, 0x1 ;  /* 0x00000011081b7211 */ /* 0x001fe400078e08ff */
[----:B------:R-:W-:-:S02]  /*0490*/  LEA.HI.X.SX32 R23, R31, R0, 0x1, P0 ;  /* 0x000000001f177211 */ /* 0x000fc400000f0eff */
[----:B------:R-:W-:Y:S01]  /*04a0*/  LEA.HI.X.SX32 R25, R25, R0, 0x1, P1 ;  /* 0x0000000019197211 */ /* 0x000fe200008f0eff */
[----:B------:R-:W-:Y:S01]  /*04b0*/  IMAD R31, R8, 0x2, R27 ;  /* 0x00000002081f7824 */ /* 0x000fe200078e021b */
[----:B------:R-:W-:-:S03]  /*04c0*/  LEA R28, P1, R15, R3, 0x1 ;  /* 0x000000030f1c7211 */ /* 0x000fc600078208ff */
[----:B------:R-:W-:Y:S01]  /*04d0*/  IMAD R33, R8, 0x2, R31 ;  /* 0x0000000208217824 */ /* 0x000fe200078e021f */
[----:B------:R0:W4:Y:S01]  /*04e0*/  LDG.E.U16 R12, desc[UR46][R24.64] ;  /* 0x0000002e180c7981 */ /* 0x000122000c1e1500 */
[----:B------:R-:W-:-:S03]  /*04f0*/  LEA.HI.X.SX32 R29, R15, R0, 0x1, P1 ;  /* 0x000000000f1d7211 */ /* 0x000fc600008f0eff */
[----:B------:R1:W5:Y:S04]  /*0500*/  LDG.E.U16 R15, desc[UR46][R20.64] ;  /* 0x0000002e140f7981 */ /* 0x000368000c1e1500 */
[----:B------:R-:W5:Y:S01]  /*0510*/  LDG.E.U16 R16, desc[UR46][R28.64] ;  /* 0x0000002e1c107981 */ /* 0x000f62000c1e1500 */
[----:B0-----:R-:W-:Y:S01]  /*0520*/  LEA R24, P0, R17, R3, 0x1 ;  /* 0x0000000311187211 */ /* 0x001fe200078008ff */
[----:B-1----:R-:W-:-:S03]  /*0530*/  IMAD R21, R8, 0x2, R33 ;  /* 0x0000000208157824 */ /* 0x002fc600078e0221 */
[----:B------:R-:W-:Y:S02]  /*0540*/  LEA.HI.X.SX32 R25, R17, R0, 0x1, P0 ;  /* 0x0000000011197211 */ /* 0x000fe400000f0eff */
[----:B------:R0:W5:Y:S01]  /*0550*/  LDG.E.U16 R17, desc[UR46][R22.64] ;  /* 0x0000002e16117981 */ /* 0x000162000c1e1500 */
[----:B------:R-:W-:-:S03]  /*0560*/  LEA R26, P0, R27, R3, 0x1 ;  /* 0x000000031b1a7211 */ /* 0x000fc600078008ff */
[----:B------:R1:W5:Y:S01]  /*0570*/  LDG.E.U16 R18, desc[UR46][R24.64] ;  /* 0x0000002e18127981 */ /* 0x000362000c1e1500 */
[----:B0-----:R-:W-:-:S04]  /*0580*/  IMAD R23, R8, 0x2, R21 ;  /* 0x0000000208177824 */ /* 0x001fc800078e0215 */
[C---:B------:R-:W-:Y:S01]  /*0590*/  IMAD R37, R8.reuse, 0x2, R23 ;  /* 0x0000000208257824 */ /* 0x040fe200078e0217 */
[-C--:B------:R-:W-:Y:S02]  /*05a0*/  LEA.HI.X.SX32 R27, R27, R0.reuse, 0x1, P0 ;  /* 0x000000001b1b7211 */ /* 0x080fe400000f0eff */
[C---:B------:R-:W-:Y:S02]  /*05b0*/  LEA R32, P0, R33.reuse, R3, 0x1 ;  /* 0x0000000321207211 */ /* 0x040fe400078008ff */
[C---:B-1----:R-:W-:Y:S01]  /*05c0*/  LEA R25, R8.reuse, R37, 0x1 ;  /* 0x0000002508197211 */ /* 0x042fe200078e08ff */
[----:B------:R0:W5:Y:S01]  /*05d0*/  LDG.E.U16 R19, desc[UR46][R26.64] ;  /* 0x0000002e1a137981 */ /* 0x000162000c1e1500 */
[----:B------:R-:W-:Y:S02]  /*05e0*/  LEA.HI.X.SX32 R33, R33, R0, 0x1, P0 ;  /* 0x0000000021217211 */ /* 0x000fe400000f0eff */
[----:B------:R-:W-:Y:S01]  /*05f0*/  LEA R28, P0, R21, R3, 0x1 ;  /* 0x00000003151c7211 */ /* 0x000fe200078008ff */
[----:B0-----:R-:W-:-:S03]  /*0600*/  IMAD R27, R8, 0x2, R25 ;  /* 0x00000002081b7824 */ /* 0x001fc600078e0219 */
[-C--:B------:R-:W-:Y:S02]  /*0610*/  LEA.HI.X.SX32 R29, R21, R0.reuse, 0x1, P0 ;  /* 0x00000000151d7211 */ /* 0x080fe400000f0eff */
[CC--:B------:R-:W-:Y:S01]  /*0620*/  LEA R30, P1, R31.reuse, R3.reuse, 0x1 ;  /* 0x000000031f1e7211 */ /* 0x0c0fe200078208ff */
[C---:B------:R-:W-:Y:S01]  /*0630*/  IMAD R39, R8.reuse, 0x2, R27 ;  /* 0x0000000208277824 */ /* 0x040fe200078e021b */
[----:B------:R-:W5:Y:S03]  /*0640*/  LDG.E.U16 R21, desc[UR46][R32.64] ;  /* 0x0000002e20157981 */ /* 0x000f66000c1e1500 */
[----:B------:R-:W-:Y:S01]  /*0650*/  IMAD R41, R8, 0x2, R39 ;  /* 0x0000000208297824 */ /* 0x000fe200078e0227 */
[----:B------:R0:W5:Y:S01]  /*0660*/  LDG.E.U16 R22, desc[UR46][R28.64] ;  /* 0x0000002e1c167981 */ /* 0x000162000c1e1500 */
[----:B------:R-:W-:Y:S02]  /*0670*/  LEA.HI.X.SX32 R31, R31, R0, 0x1, P1 ;  /* 0x000000001f1f7211 */ /* 0x000fe400008f0eff */
[----:B------:R-:W-:-:S03]  /*0680*/  LEA R34, P0, R23, R3, 0x1 ;  /* 0x0000000317227211 */ /* 0x000fc600078008ff */
[----:B------:R1:W5:Y:S01]  /*0690*/  LDG.E.U16 R20, desc[UR46][R30.64] ;  /* 0x0000002e1e147981 */ /* 0x000362000c1e1500 */
[----:B0-----:R-:W-:-:S04]  /*06a0*/  IMAD R29, R8, 0x2, R41 ;  /* 0x00000002081d7824 */ /* 0x001fc800078e0229 */
[C---:B------:R-:W-:Y:S01]  /*06b0*/  IMAD R43, R8.reuse, 0x2, R29 ;  /* 0x00000002082b7824 */ /* 0x040fe200078e021d */
[-C--:B------:R-:W-:Y:S02]  /*06c0*/  LEA.HI.X.SX32 R35, R23, R0.reuse, 0x1, P0 ;  /* 0x0000000017237211 */ /* 0x080fe400000f0eff */
[C---:B-1----:R-:W-:Y:S02]  /*06d0*/  LEA R30, P0, R25.reuse, R3, 0x1 ;  /* 0x00000003191e7211 */ /* 0x042fe400078008ff */
[----:B------:R-:W-:Y:S01]  /*06e0*/  LEA R45, R8, R43, 0x1 ;  /* 0x0000002b082d7211 */ /* 0x000fe200078e08ff */
[----:B------:R0:W5:Y:S01]  /*06f0*/  LDG.E.U16 R23, desc[UR46][R34.64] ;  /* 0x0000002e22177981 */ /* 0x000162000c1e1500 */
[----:B------:R-:W-:-:S03]  /*0700*/  LEA.HI.X.SX32 R31, R25, R0, 0x1, P0 ;  /* 0x00000000191f7211 */ /* 0x000fc600000f0eff */
[C---:B------:R-:W-:Y:S01]  /*0710*/  IMAD R47, R8.reuse, 0x2, R45 ;  /* 0x00000002082f7824 */ /* 0x040fe200078e022d */
[CC--:B------:R-:W-:Y:S01]  /*0720*/  LEA R32, P0, R27.reuse, R3.reuse, 0x1 ;  /* 0x000000031b207211 */ /* 0x0c0fe200078008ff */
[----:B------:R-:W5:Y:S02]  /*0730*/  LDG.E.U16 R25, desc[UR46][R30.64] ;  /* 0x0000002e1e197981 */ /* 0x000f64000c1e1500 */
[C---:B------:R-:W-:Y:S01]  /*0740*/  IMAD R49, R8.reuse, 0x2, R47 ;  /* 0x0000000208317824 */ /* 0x040fe200078e022f */
[-C--:B------:R-:W-:Y:S02]  /*0750*/  LEA.HI.X.SX32 R33, R27, R0.reuse, 0x1, P0 ;  /* 0x000000001b217211 */ /* 0x080fe400000f0eff */
[-C--:B------:R-:W-:Y:S01]  /*0760*/  LEA R36, P1, R37, R3.reuse, 0x1 ;  /* 0x0000000325247211 */ /* 0x080fe200078208ff */
[C---:B------:R-:W-:Y:S01]  /*0770*/  IMAD R51, R8.reuse, 0x2, R49 ;  /* 0x0000000208337824 */ /* 0x040fe200078e0231 */
[----:B------:R-:W-:Y:S01]  /*0780*/  LEA R38, P0, R39, R3, 0x1 ;  /* 0x0000000327267211 */ /* 0x000fe200078008ff */
[----:B------:R-:W5:Y:S01]  /*0790*/  LDG.E.U16 R26, desc[UR46][R32.64] ;  /* 0x0000002e201a7981 */ /* 0x000f62000c1e1500 */
[-C--:B------:R-:W-:Y:S01]  /*07a0*/  LEA.HI.X.SX32 R37, R37, R0.reuse, 0x1, P1 ;  /* 0x0000000025257211 */ /* 0x080fe200008f0eff */
[----:B------:R-:W-:Y:S01]  /*07b0*/  IMAD R53, R8, 0x2, R51 ;  /* 0x0000000208357824 */ /* 0x000fe200078e0233 */
[----:B------:R-:W-:-:S02]  /*07c0*/  LEA.HI.X.SX32 R39, R39, R0, 0x1, P0 ;  /* 0x0000000027277211 */ /* 0x000fc400000f0eff */
[CC--:B0-----:R-:W-:Y:S01]  /*07d0*/  LEA R34, P0, R29.reuse, R3.reuse, 0x1 ;  /* 0x000000031d227211 */ /* 0x0c1fe200078008ff */
[----:B------:R0:W5:Y:S01]  /*07e0*/  LDG.E.U16 R24, desc[UR46][R36.64] ;  /* 0x0000002e24187981 */ /* 0x000162000c1e1500 */
[C---:B------:R-:W-:Y:S02]  /*07f0*/  IMAD R55, R8.reuse, 0x2, R53 ;  /* 0x0000000208377824 */ /* 0x040fe400078e0235 */
[----:B------:R-:W-:Y:S01]  /*0800*/  LEA.HI.X.SX32 R35, R29, R0, 0x1, P0 ;  /* 0x000000001d237211 */ /* 0x000fe200000f0eff */
[----:B------:R1:W5:Y:S01]  /*0810*/  LDG.E.U16 R27, desc[UR46][R38.64] ;  /* 0x0000002e261b7981 */ /* 0x000362000c1e1500 */
[----:B------:R-:W-:Y:S02]  /*0820*/  LEA R40, P1, R41, R3, 0x1 ;  /* 0x0000000329287211 */ /* 0x000fe400078208ff */
[----:B------:R-:W-:Y:S01]  /*0830*/  LEA R57, R8, R55, 0x1 ;  /* 0x0000003708397211 */ /* 0x000fe200078e08ff */
[----:B------:R-:W5:Y:S01]  /*0840*/  LDG.E.U16 R29, desc[UR46][R34.64] ;  /* 0x0000002e221d7981 */ /* 0x000f62000c1e1500 */
[----:B0-----:R-:W-:-:S04]  /*0850*/  LEA R36, P0, R43, R3, 0x1 ;  /* 0x000000032b247211 */ /* 0x001fc800078008ff */
[-C--:B------:R-:W-:Y:S02]  /*0860*/  LEA.HI.X.SX32 R37, R43, R0.reuse, 0x1, P0 ;  /* 0x000000002b257211 */ /* 0x080fe400000f0eff */
[-C--:B------:R-:W-:Y:S01]  /*0870*/  LEA R42, P0, R45, R3.reuse, 0x1 ;  /* 0x000000032d2a7211 */ /* 0x080fe200078008ff */
[C---:B------:R-:W-:Y:S01]  /*0880*/  IMAD R59, R8.reuse, 0x2, R57 ;  /* 0x00000002083b7824 */ /* 0x040fe200078e0239 */
[-C--:B------:R-:W-:Y:S01]  /*0890*/  LEA.HI.X.SX32 R41, R41, R0.reuse, 0x1, P1 ;  /* 0x0000000029297211 */ /* 0x080fe200008f0eff */
[----:B------:R-:W5:Y:S01]  /*08a0*/  LDG.E.U16 R30, desc[UR46][R36.64] ;  /* 0x0000002e241e7981 */ /* 0x000f62000c1e1500 */
[-C--:B------:R-:W-:Y:S02]  /*08b0*/  LEA.HI.X.SX32 R43, R45, R0.reuse, 0x1, P0 ;  /* 0x000000002d2b7211 */ /* 0x080fe400000f0eff */
[CC--:B-1----:R-:W-:Y:S01]  /*08c0*/  LEA R38, P0, R49.reuse, R3.reuse, 0x1 ;  /* 0x0000000331267211 */ /* 0x0c2fe200078008ff */
[C---:B------:R-:W-:Y:S01]  /*08d0*/  IMAD R61, R8.reuse, 0x2, R59 ;  /* 0x00000002083d7824 */ /* 0x040fe200078e023b */
[----:B------:R0:W5:Y:S02]  /*08e0*/  LDG.E.U16 R28, desc[UR46][R40.64] ;  /* 0x0000002e281c7981 */ /* 0x000164000c1e1500 */
[----:B------:R-:W-:Y:S01]  /*08f0*/  LEA.HI.X.SX32 R39, R49, R0, 0x1, P0 ;  /* 0x0000000031277211 */ /* 0x000fe200000f0eff */
[C---:B------:R-:W-:Y:S01]  /*0900*/  IMAD R63, R8.reuse, 0x2, R61 ;  /* 0x00000002083f7824 */ /* 0x040fe200078e023d */
[-C--:B------:R-:W-:Y:S01]  /*0910*/  LEA R44, P1, R47, R3.reuse, 0x1 ;  /* 0x000000032f2c7211 */ /* 0x080fe200078208ff */
[----:B------:R1:W5:Y:S01]  /*0920*/  LDG.E.U16 R31, desc[UR46][R42.64] ;  /* 0x0000002e2a1f7981 */ /* 0x000362000c1e1500 */
[----:B0-----:R-:W-:Y:S01]  /*0930*/  LEA R40, P0, R51, R3, 0x1 ;  /* 0x0000000333287211 */ /* 0x001fe200078008ff */
[----:B------:R-:W-:-:S02]  /*0940*/  IMAD R65, R8, 0x2, R63 ;  /* 0x0000000208417824 */ /* 0x000fc400078e023f */
[----:B------:R-:W5:Y:S01]  /*0950*/  LDG.E.U16 R33, desc[UR46][R38.64] ;  /* 0x0000002e26217981 */ /* 0x000f62000c1e1500 */
[-C--:B------:R-:W-:Y:S02]  /*0960*/  LEA.HI.X.SX32 R41, R51, R0.reuse, 0x1, P0 ;  /* 0x0000000033297211 */ /* 0x080fe400000f0eff */
[-C--:B------:R-:W-:Y:S02]  /*0970*/  LEA R46, P0, R53, R3.reuse, 0x1 ;  /* 0x00000003352e7211 */ /* 0x080fe400078008ff */
[-C--:B------:R-:W-:Y:S01]  /*0980*/  LEA.HI.X.SX32 R45, R47, R0.reuse, 0x1, P1 ;  /* 0x000000002f2d7211 */ /* 0x080fe200008f0eff */
[----:B------:R-:W5:Y:S01]  /*0990*/  LDG.E.U16 R34, desc[UR46][R40.64] ;  /* 0x0000002e28227981 */ /* 0x000f62000c1e1500 */
[-C--:B------:R-:W-:Y:S01]  /*09a0*/  LEA.HI.X.SX32 R47, R53, R0.reuse, 0x1, P0 ;  /* 0x00000000352f7211 */ /* 0x080fe200000f0eff */
[C---:B------:R-:W-:Y:S01]  /*09b0*/  IMAD R53, R8.reuse, 0x2, R65 ;  /* 0x0000000208357824 */ /* 0x040fe200078e0241 */
[C---:B-1----:R-:W-:Y:S01]  /*09c0*/  LEA R42, P1, R55.reuse, R3, 0x1 ;  /* 0x00000003372a7211 */ /* 0x042fe200078208ff */
[----:B------:R0:W5:Y:S03]  /*09d0*/  LDG.E.U16 R32, desc[UR46][R44.64] ;  /* 0x0000002e2c207981 */ /* 0x000166000c1e1500 */
[----:B------:R-:W-:Y:S01]  /*09e0*/  LEA.HI.X.SX32 R43, R55, R0, 0x1, P1 ;  /* 0x00000000372b7211 */ /* 0x000fe200008f0eff */
[----:B------:R-:W5:Y:S01]  /*09f0*/  LDG.E.U16 R35, desc[UR46][R46.64] ;  /* 0x0000002e2e237981 */ /* 0x000f62000c1e1500 */
[----:B------:R-:W-:-:S03]  /*0a00*/  LEA R55, R8, R53, 0x1 ;  /* 0x0000003508377211 */ /* 0x000fc600078e08ff */
[----:B------:R1:W5:Y:S01]  /*0a10*/  LDG.E.U16 R36, desc[UR46][R42.64] ;  /* 0x0000002e2a247981 */ /* 0x000362000c1e1500 */
[----:B0-----:R-:W-:Y:S01]  /*0a20*/  LEA R44, P0, R57, R3, 0x1 ;  /* 0x00000003392c7211 */ /* 0x001fe200078008ff */
[----:B------:R-:W-:-:S03]  /*0a30*/  IMAD R67, R8, 0x2, R55 ;  /* 0x0000000208437824 */ /* 0x000fc600078e0237 */
[-C--:B------:R-:W-:Y:S02]  /*0a40*/  LEA.HI.X.SX32 R45, R57, R0.reuse, 0x1, P0 ;  /* 0x00000000392d7211 */ /* 0x080fe400000f0eff */
[-C--:B------:R-:W-:Y:S02]  /*0a50*/  LEA R48, P0, R59, R3.reuse, 0x1 ;  /* 0x000000033b307211 */ /* 0x080fe400078008ff */
[-C--:B------:R-:W-:Y:S01]  /*0a60*/  LEA R56, P1, R63, R3.reuse, 0x1 ;  /* 0x000000033f387211 */ /* 0x080fe200078208ff */
[----:B------:R-:W5:Y:S01]  /*0a70*/  LDG.E.U16 R37, desc[UR46][R44.64] ;  /* 0x0000002e2c257981 */ /* 0x000f62000c1e1500 */
[----:B------:R-:W-:Y:S01]  /*0a80*/  LEA.HI.X.SX32 R49, R59, R0, 0x1, P0 ;  /* 0x000000003b317211 */ /* 0x000fe200000f0eff */
[----:B------:R-:W-:Y:S01]  /*0a90*/  IMAD R59, R8, 0x2, R67 ;  /* 0x00000002083b7824 */ /* 0x000fe200078e0243 */
[----:B------:R-:W-:-:S03]  /*0aa0*/  LEA R50, P0, R61, R3, 0x1 ;  /* 0x000000033d327211 */ /* 0x000fc600078008ff */
[C---:B------:R-:W-:Y:S01]  /*0ab0*/  IMAD R69, R8.reuse, 0x2, R59 ;  /* 0x0000000208457824 */ /* 0x040fe200078e023b */
[-C--:B------:R-:W-:Y:S01]  /*0ac0*/  LEA.HI.X.SX32 R51, R61, R0.reuse, 0x1, P0 ;  /* 0x000000003d337211 */ /* 0x080fe200000f0eff */
[----:B------:R0:W5:Y:S02]  /*0ad0*/  LDG.E.U16 R38, desc[UR46][R48.64] ;  /* 0x0000002e30267981 */ /* 0x000164000c1e1500 */
[C---:B------:R-:W-:Y:S01]  /*0ae0*/  IMAD R71, R8.reuse, 0x2, R69 ;  /* 0x0000000208477824 */ /* 0x040fe200078e0245 */
[C---:B-1----:R-:W-:Y:S01]  /*0af0*/  LEA R42, P0, R65.reuse, R3, 0x1 ;  /* 0x00000003412a7211 */ /* 0x042fe200078008ff */
[----:B------:R-:W5:Y:S02]  /*0b00*/  LDG.E.U16 R39, desc[UR46][R50.64] ;  /* 0x0000002e32277981 */ /* 0x000f64000c1e1500 */
[----:B------:R-:W-:Y:S01]  /*0b10*/  IMAD R73, R8, 0x2, R71 ;  /* 0x0000000208497824 */ /* 0x000fe200078e0247 */
[----:B------:R-:W-:-:S04]  /*0b20*/  LEA.HI.X.SX32 R43, R65, R0, 0x1, P0 ;  /* 0x00000000412b7211 */ /* 0x000fc800000f0eff */
[----:B------:R-:W-:-:S05]  /*0b30*/  LEA R65, R8, R73, 0x1 ;  /* 0x0000004908417211 */ /* 0x000fca00078e08ff */
[----:B------:R-:W-:Y:S01]  /*0b40*/  IMAD R75, R8, 0x2, R65 ;  /* 0x00000002084b7824 */ /* 0x000fe200078e0241 */
[----:B------:R-:W-:-:S03]  /*0b50*/  LEA.HI.X.SX32 R57, R63, R0, 0x1, P1 ;  /* 0x000000003f397211 */ /* 0x000fc600008f0eff */
[C---:B------:R-:W-:Y:S01]  /*0b60*/  IMAD R61, R8.reuse, 0x2, R75 ;  /* 0x00000002083d7824 */ /* 0x040fe200078e024b */
[CC--:B------:R-:W-:Y:S01]  /*0b70*/  LEA R46, P0, R53.reuse, R3.reuse, 0x1 ;  /* 0x00000003352e7211 */ /* 0x0c0fe200078008ff */
[----:B------:R1:W5:Y:S02]  /*0b80*/  LDG.E.U16 R52, desc[UR46][R56.64] ;  /* 0x0000002e38347981 */ /* 0x000364000c1e1500 */
[C---:B------:R-:W-:Y:S01]  /*0b90*/  IMAD R77, R8.reuse, 0x2, R61 ;  /* 0x00000002084d7824 */ /* 0x040fe200078e023d */
[-C--:B------:R-:W-:Y:S02]  /*0ba0*/  LEA.HI.X.SX32 R47, R53, R0.reuse, 0x1, P0 ;  /* 0x00000000352f7211 */ /* 0x080fe400000f0eff */
[-C--:B0-----:R-:W-:Y:S01]  /*0bb0*/  LEA R48, P0, R55, R3.reuse, 0x1 ;  /* 0x0000000337307211 */ /* 0x081fe200078008ff */
[----:B------:R-:W5:Y:S01]  /*0bc0*/  LDG.E.U16 R53, desc[UR46][R42.64] ;  /* 0x0000002e2a357981 */ /* 0x000f62000c1e1500 */
[-C--:B------:R-:W-:Y:S01]  /*0bd0*/  LEA R40, P1, R67, R3.reuse, 0x1 ;  /* 0x0000000343287211 */ /* 0x080fe200078208ff */
[C---:B-1----:R-:W-:Y:S01]  /*0be0*/  IMAD R57, R8.reuse, 0x2, R77 ;  /* 0x0000000208397824 */ /* 0x042fe200078e024d */
[-C--:B------:R-:W-:Y:S01]  /*0bf0*/  LEA.HI.X.SX32 R49, R55, R0.reuse, 0x1, P0 ;  /* 0x0000000037317211 */ /* 0x080fe200000f0eff */
[----:B------:R0:W5:Y:S01]  /*0c00*/  LDG.E.U16 R54, desc[UR46][R46.64] ;  /* 0x0000002e2e367981 */ /* 0x000162000c1e1500 */
[-C--:B------:R-:W-:Y:S01]  /*0c10*/  LEA.HI.X.SX32 R41, R67, R0.reuse, 0x1, P1 ;  /* 0x0000000043297211 */ /* 0x080fe200008f0eff */
[----:B------:R-:W-:Y:S01]  /*0c20*/  IMAD R67, R8, 0x2, R57 ;  /* 0x0000000208437824 */ /* 0x000fe200078e0239 */
[CC--:B------:R-:W-:Y:S01]  /*0c30*/  LEA R50, P0, R59.reuse, R3.reuse, 0x1 ;  /* 0x000000033b327211 */ /* 0x0c0fe200078008ff */
[----:B------:R1:W5:Y:S03]  /*0c40*/  LDG.E.U16 R55, desc[UR46][R48.64] ;  /* 0x0000002e30377981 */ /* 0x000366000c1e1500 */
[----:B------:R-:W-:Y:S01]  /*0c50*/  LEA.HI.X.SX32 R51, R59, R0, 0x1, P0 ;  /* 0x000000003b337211 */ /* 0x000fe200000f0eff */
[----:B------:R-:W5:Y:S01]  /*0c60*/  LDG.E.U16 R58, desc[UR46][R40.64] ;  /* 0x0000002e283a7981 */ /* 0x000f62000c1e1500 */
[----:B------:R-:W-:-:S02]  /*0c70*/  LEA R44, P0, R69, R3, 0x1 ;  /* 0x00000003452c7211 */ /* 0x000fc400078008ff */
[----:B------:R-:W-:Y:S01]  /*0c80*/  LEA R63, R8, R67, 0x1 ;  /* 0x00000043083f7211 */ /* 0x000fe200078e08ff */
[----:B------:R-:W5:Y:S01]  /*0c90*/  LDG.E.U16 R59, desc[UR46][R50.64] ;  /* 0x0000002e323b7981 */ /* 0x000f62000c1e1500 */
[----:B------:R-:W-:-:S03]  /*0ca0*/  LEA.HI.X.SX32 R45, R69, R0, 0x1, P0 ;  /* 0x00000000452d7211 */ /* 0x000fc600000f0eff */
[C---:B------:R-:W-:Y:S01]  /*0cb0*/  IMAD R69, R8.reuse, 0x2, R63 ;  /* 0x0000000208457824 */ /* 0x040fe200078e023f */
[-C--:B0-----:R-:W-:Y:S01]  /*0cc0*/  LEA R46, P0, R71, R3.reuse, 0x1 ;  /* 0x00000003472e7211 */ /* 0x081fe200078008ff */
[----:B------:R0:W5:Y:S02]  /*0cd0*/  LDG.E.U16 R60, desc[UR46][R44.64] ;  /* 0x0000002e2c3c7981 */ /* 0x000164000c1e1500 */
[C---:B------:R-:W-:Y:S01]  /*0ce0*/  IMAD R79, R8.reuse, 0x2, R69 ;  /* 0x00000002084f7824 */ /* 0x040fe200078e0245 */
[-C--:B------:R-:W-:Y:S02]  /*0cf0*/  LEA R42, P1, R73, R3.reuse, 0x1 ;  /* 0x00000003492a7211 */ /* 0x080fe400078208ff */
[-C--:B------:R-:W-:Y:S01]  /*0d00*/  LEA.HI.X.SX32 R47, R71, R0.reuse, 0x1, P0 ;  /* 0x00000000472f7211 */ /* 0x080fe200000f0eff */
[C---:B------:R-:W-:Y:S01]  /*0d10*/  IMAD R71, R8.reuse, 0x2, R79 ;  /* 0x0000000208477824 */ /* 0x040fe200078e024f */
[-C--:B------:R-:W-:Y:S02]  /*0d20*/  LEA.HI.X.SX32 R43, R73, R0.reuse, 0x1, P1 ;  /* 0x00000000492b7211 */ /* 0x080fe400008f0eff */
[-C--:B-1----:R-:W-:Y:S01]  /*0d30*/  LEA R48, P0, R65, R3.reuse, 0x1 ;  /* 0x0000000341307211 */ /* 0x082fe200078008ff */
[C---:B------:R-:W-:Y:S01]  /*0d40*/  IMAD R73, R8.reuse, 0x2, R71 ;  /* 0x0000000208497824 */ /* 0x040fe200078e0247 */
[-C--:B0-----:R-:W-:Y:S01]  /*0d50*/  LEA R44, P1, R69, R3.reuse, 0x1 ;  /* 0x00000003452c7211 */ /* 0x081fe200078208ff */
[----:B------:R0:W5:Y:S01]  /*0d60*/  LDG.E.U16 R64, desc[UR46][R42.64] ;  /* 0x0000002e2a407981 */ /* 0x000162000c1e1500 */
[-C--:B------:R-:W-:Y:S01]  /*0d70*/  LEA.HI.X.SX32 R49, R65, R0.reuse, 0x1, P0 ;  /* 0x0000000041317211 */ /* 0x080fe200000f0eff */
[C---:B------:R-:W-:Y:S01]  /*0d80*/  IMAD R81, R8.reuse, 0x2, R73 ;  /* 0x0000000208517824 */ /* 0x040fe200078e0249 */
[C---:B------:R-:W-:Y:S01]  /*0d90*/  LEA R40, P0, R75.reuse, R3, 0x1 ;  /* 0x000000034b287211 */ /* 0x040fe200078008ff */
[----:B------:R1:W5:Y:S03]  /*0da0*/  LDG.E.U16 R62, desc[UR46][R46.64] ;  /* 0x0000002e2e3e7981 */ /* 0x000366000c1e1500 */
[----:B------:R-:W-:Y:S01]  /*0db0*/  LEA.HI.X.SX32 R41, R75, R0, 0x1, P0 ;  /* 0x000000004b297211 */ /* 0x000fe200000f0eff */
[----:B------:R2:W5:Y:S01]  /*0dc0*/  LDG.E.U16 R65, desc[UR46][R48.64] ;  /* 0x0000002e30417981 */ /* 0x000562000c1e1500 */
[----:B------:R-:W-:-:S02]  /*0dd0*/  LEA R75, R8, R81, 0x1 ;  /* 0x00000051084b7211 */ /* 0x000fc400078e08ff */
[C---:B------:R-:W-:Y:S01]  /*0de0*/  LEA R50, P0, R77.reuse, R3, 0x1 ;  /* 0x000000034d327211 */ /* 0x040fe200078008ff */
[----:B------:R3:W5:Y:S02]  /*0df0*/  LDG.E.U16 R66, desc[UR46][R40.64] ;  /* 0x0000002e28427981 */ /* 0x000764000c1e1500 */
[----:B------:R-:W-:Y:S01]  /*0e00*/  IMAD R83, R8, 0x2, R75 ;  /* 0x0000000208537824 */ /* 0x000fe200078e024b */
[----:B------:R-:W-:-:S03]  /*0e10*/  LEA.HI.X.SX32 R51, R77, R0, 0x1, P0 ;  /* 0x000000004d337211 */ /* 0x000fc600000f0eff */
[C---:B------:R-:W-:Y:S01]  /*0e20*/  IMAD R77, R8.reuse, 0x2, R83 ;  /* 0x00000002084d7824 */ /* 0x040fe200078e0253 */
[-C--:B------:R-:W-:Y:S01]  /*0e30*/  LEA.HI.X.SX32 R45, R69, R0.reuse, 0x1, P1 ;  /* 0x00000000452d7211 */ /* 0x080fe200008f0eff */
[----:B------:R3:W5:Y:S01]  /*0e40*/  LDG.E.U16 R68, desc[UR46][R50.64] ;  /* 0x0000002e32447981 */ /* 0x000762000c1e1500 */
[CC--:B0-----:R-:W-:Y:S01]  /*0e50*/  LEA R42, P0, R81.reuse, R3.reuse, 0x1 ;  /* 0x00000003512a7211 */ /* 0x0c1fe200078008ff */
[C---:B------:R-:W-:Y:S02]  /*0e60*/  IMAD R69, R8.reuse, 0x2, R77 ;  /* 0x0000000208457824 */ /* 0x040fe400078e024d */
[----:B------:R0:W5:Y:S01]  /*0e70*/  LDG.E.U16 R72, desc[UR46][R44.64] ;  /* 0x0000002e2c487981 */ /* 0x000162000c1e1500 */
[-C--:B------:R-:W-:Y:S02]  /*0e80*/  LEA.HI.X.SX32 R43, R81, R0.reuse, 0x1, P0 ;  /* 0x00000000512b7211 */ /* 0x080fe400000f0eff */
[-C--:B-1----:R-:W-:Y:S02]  /*0e90*/  LEA R46, P1, R69, R3.reuse, 0x1 ;  /* 0x00000003452e7211 */ /* 0x082fe400078208ff */
[----:B--2---:R-:W-:Y:S01]  /*0ea0*/  LEA R48, P0, R57, R3, 0x1 ;  /* 0x0000000339307211 */ /* 0x004fe200078008ff */
[----:B------:R1:W2:Y:S01]  /*0eb0*/  LDG.E.U16 R76, desc[UR46][R42.64] ;  /* 0x0000002e2a4c7981 */ /* 0x0002a2000c1e1500 */
[-C--:B------:R-:W-:Y:S01]  /*0ec0*/  LEA.HI.X.SX32 R47, R69, R0.reuse, 0x1, P1 ;  /* 0x00000000452f7211 */ /* 0x080fe200008f0eff */
[----:B------:R-:W-:Y:S01]  /*0ed0*/  IMAD R69, R8, 0x2, R69 ;  /* 0x0000000208457824 */ /* 0x000fe200078e0245 */
[----:B------:R-:W-:-:S02]  /*0ee0*/  LEA.HI.X.SX32 R49, R57, R0, 0x1, P0 ;  /* 0x0000000039317211 */ /* 0x000fc400000f0eff */
[-C--:B---3--:R-:W-:Y:S01]  /*0ef0*/  LEA R40, P1, R79, R3.reuse, 0x1 ;  /* 0x000000034f287211 */ /* 0x088fe200078208ff */
[----:B------:R3:W2:Y:S01]  /*0f00*/  LDG.E.U16 R78, desc[UR46][R46.64] ;  /* 0x0000002e2e4e7981 */ /* 0x0006a2000c1e1500 */
[-C--:B------:R-:W-:Y:S02]  /*0f10*/  LEA R50, P0, R75, R3.reuse, 0x1 ;  /* 0x000000034b327211 */ /* 0x080fe400078008ff */
[-C--:B------:R-:W-:Y:S01]  /*0f20*/  LEA.HI.X.SX32 R41, R79, R0.reuse, 0x1, P1 ;  /* 0x000000004f297211 */ /* 0x080fe200008f0eff */
[----:B------:R3:W2:Y:S01]  /*0f30*/  LDG.E.U16 R70, desc[UR46][R48.64] ;  /* 0x0000002e30467981 */ /* 0x0006a2000c1e1500 */
[----:B------:R-:W-:Y:S02]  /*0f40*/  LEA.HI.X.SX32 R51, R75, R0, 0x1, P0 ;  /* 0x000000004b337211 */ /* 0x000fe400000f0eff */
[-C--:B0-----:R-:W-:Y:S01]  /*0f50*/  LEA R44, P1, R69, R3.reuse, 0x1 ;  /* 0x00000003452c7211 */ /* 0x081fe200078208ff */
[----:B------:R0:W2:Y:S01]  /*0f60*/  LDG.E.U16 R74, desc[UR46][R40.64] ;  /* 0x0000002e284a7981 */ /* 0x0000a2000c1e1500 */
[----:B-1----:R-:W-:-:S02]  /*0f70*/  LEA R42, P0, R67, R3, 0x1 ;  /* 0x00000003432a7211 */ /* 0x002fc400078008ff */
[-C--:B------:R-:W-:Y:S01]  /*0f80*/  LEA.HI.X.SX32 R45, R69, R0.reuse, 0x1, P1 ;  /* 0x00000000452d7211 */ /* 0x080fe200008f0eff */
[----:B------:R-:W-:Y:S01]  /*0f90*/  IMAD R69, R8, 0x2, R69 ;  /* 0x0000000208457824 */ /* 0x000fe200078e0245 */
[-C--:B------:R-:W-:Y:S01]  /*0fa0*/  LEA.HI.X.SX32 R43, R67, R0.reuse, 0x1, P0 ;  /* 0x00000000432b7211 */ /* 0x080fe200000f0eff */
[----:B------:R-:W2:Y:S01]  /*0fb0*/  LDG.E.U16 R75, desc[UR46][R50.64] ;  /* 0x0000002e324b7981 */ /* 0x000ea2000c1e1500 */
[-C--:B---3--:R-:W-:Y:S02]  /*0fc0*/  LEA R46, P1, R71, R3.reuse, 0x1 ;  /* 0x00000003472e7211 */ /* 0x088fe400078208ff */
[-C--:B------:R-:W-:Y:S01]  /*0fd0*/  LEA R48, P0, R83, R3.reuse, 0x1 ;  /* 0x0000000353307211 */ /* 0x080fe200078008ff */
[----:B------:R1:W3:Y:S01]  /*0fe0*/  LDG.E.U16 R79, desc[UR46][R44.64] ;  /* 0x0000002e2c4f7981 */ /* 0x0002e2000c1e1500 */
[-C--:B------:R-:W-:Y:S02]  /*0ff0*/  LEA.HI.X.SX32 R47, R71, R0.reuse, 0x1, P1 ;  /* 0x00000000472f7211 */ /* 0x080fe400008f0eff */
[----:B------:R-:W-:Y:S01]  /*1000*/  LEA.HI.X.SX32 R49, R83, R0, 0x1, P0 ;  /* 0x0000000053317211 */ /* 0x000fe200000f0eff */
[----:B------:R4:W3:Y:S01]  /*1010*/  LDG.E.U16 R67, desc[UR46][R42.64] ;  /* 0x0000002e2a437981 */ /* 0x0008e2000c1e1500 */
[----:B------:R-:W-:-:S02]  /*1020*/  LEA R56, P1, R69, R3, 0x1 ;  /* 0x0000000345387211 */ /* 0x000fc400078208ff */
[-C--:B0-----:R-:W-:Y:S01]  /*1030*/  LEA R40, P0, R61, R3.reuse, 0x1 ;  /* 0x000000033d287211 */ /* 0x081fe200078008ff */
[----:B------:R0:W3:Y:S01]  /*1040*/  LDG.E.U16 R71, desc[UR46][R46.64] ;  /* 0x0000002e2e477981 */ /* 0x0000e2000c1e1500 */
[-C--:B------:R-:W-:Y:S02]  /*1050*/  LEA.HI.X.SX32 R57, R69, R0.reuse, 0x1, P1 ;  /* 0x0000000045397211 */ /* 0x080fe400008f0eff */
[----:B------:R-:W-:Y:S01]  /*1060*/  LEA.HI.X.SX32 R41, R61, R0, 0x1, P0 ;  /* 0x000000003d297211 */ /* 0x000fe200000f0eff */
[----:B------:R-:W3:Y:S01]  /*1070*/  LDG.E.U16 R48, desc[UR46][R48.64] ;  /* 0x0000002e30307981 */ /* 0x000ee2000c1e1500 */
[-C--:B-1----:R-:W-:Y:S02]  /*1080*/  LEA R44, P0, R63, R3.reuse, 0x1 ;  /* 0x000000033f2c7211 */ /* 0x082fe400078008ff */
[----:B----4-:R-:W-:Y:S01]  /*1090*/  LEA R42, P1, R73, R3, 0x1 ;  /* 0x00000003492a7211 */ /* 0x010fe200078208ff */
[----:B------:R-:W4:Y:S01]  /*10a0*/  LDG.E.U16 R56, desc[UR46][R56.64] ;  /* 0x0000002e38387981 */ /* 0x000f22000c1e1500 */
[----:B------:R-:W-:-:S02]  /*10b0*/  LEA R8, R8, R69, 0x1 ;  /* 0x0000004508087211 */ /* 0x000fc400078e08ff */
[-C--:B------:R-:W-:Y:S01]  /*10c0*/  LEA.HI.X.SX32 R45, R63, R0.reuse, 0x1, P0 ;  /* 0x000000003f2d7211 */ /* 0x080fe200000f0eff */
[----:B------:R1:W4:Y:S01]  /*10d0*/  LDG.E.U16 R40, desc[UR46][R40.64] ;  /* 0x0000002e28287981 */ /* 0x000322000c1e1500 */
[-C--:B------:R-:W-:Y:S02]  /*10e0*/  LEA.HI.X.SX32 R43, R73, R0.reuse, 0x1, P1 ;  /* 0x00000000492b7211 */ /* 0x080fe400008f0eff */
[CC--:B0-----:R-:W-:Y:S01]  /*10f0*/  LEA R46, P0, R77.reuse, R3.reuse, 0x1 ;  /* 0x000000034d2e7211 */ /* 0x0c1fe200078008ff */
[----:B------:R-:W4:Y:S01]  /*1100*/  LDG.E.U16 R44, desc[UR46][R44.64] ;  /* 0x0000002e2c2c7981 */ /* 0x000f22000c1e1500 */
[C---:B------:R-:W-:Y:S02]  /*1110*/  LEA R50, P1, R8.reuse, R3, 0x1 ;  /* 0x0000000308327211 */ /* 0x040fe400078208ff */
[-C--:B------:R-:W-:Y:S01]  /*1120*/  LEA.HI.X.SX32 R47, R77, R0.reuse, 0x1, P0 ;  /* 0x000000004d2f7211 */ /* 0x080fe200000f0eff */
[----:B------:R-:W4:Y:S01]  /*1130*/  LDG.E.U16 R42, desc[UR46][R42.64] ;  /* 0x0000002e2a2a7981 */ /* 0x000f22000c1e1500 */
[----:B------:R-:W-:-:S03]  /*1140*/  LEA.HI.X.SX32 R51, R8, R0, 0x1, P1 ;  /* 0x0000000008337211 */ /* 0x000fc600008f0eff */
[----:B------:R-:W4:Y:S04]  /*1150*/  LDG.E.U16 R46, desc[UR46][R46.64] ;  /* 0x0000002e2e2e7981 */ /* 0x000f28000c1e1500 */
[----:B------:R-:W4:Y:S01]  /*1160*/  LDG.E.U16 R50, desc[UR46][R50.64] ;  /* 0x0000002e32327981 */ /* 0x000f22000c1e1500 */
[----:B------:R-:W0:Y:S01]  /*1170*/  S2UR UR4, SR_CgaCtaId ;  /* 0x00000000000479c3 */ /* 0x000e220000008800 */
[C---:B------:R-:W-:Y:S01]  /*1180*/  LOP3.LUT R8, R120.reuse, 0x3f, RZ, 0xc0, !PT ;  /* 0x0000003f78087812 */ /* 0x040fe200078ec0ff */
[----:B-1----:R-:W-:Y:S01]  /*1190*/  IMAD.SHL.U32 R41, R120, 0x100, RZ ;  /* 0x0000010078297824 */ /* 0x002fe200078e00ff */
[----:B------:R-:W-:-:S03]  /*11a0*/  SHF.R.S32.HI R3, RZ, 0x8, R120 ;  /* 0x00000008ff037819 */ /* 0x000fc60000011478 */
[----:B------:R-:W-:Y:S01]  /*11b0*/  IMAD.SHL.U32 R0, R8, 0x2, RZ ;  /* 0x0000000208007824 */ /* 0x000fe200078e00ff */
[----:B------:R-:W-:Y:S01]  /*11c0*/  SGXT R3, R3, 0x1 ;  /* 0x000000010303781a */ /* 0x000fe20000000200 */
[----:B------:R-:W-:-:S03]  /*11d0*/  UISETP.GE.AND UP0, UPT, UR48, 0x1, UPT ;  /* 0x000000013000788c */ /* 0x000fc6000bf06270 */
[----:B------:R-:W-:-:S04]  /*11e0*/  LOP3.LUT R80, R0, 0xc000, R41, 0xf8, !PT ;  /* 0x0000c00000507812 */ /* 0x000fc800078ef829 */
[----:B------:R-:W-:Y:S01]  /*11f0*/  LOP3.LUT R3, R80, 0x90, R3, 0x78, !PT ;  /* 0x0000009050037812 */ /* 0x000fe200078e7803 */
[----:B0-----:R-:W-:Y:S01]  /*1200*/  ULEA UR45, UR4, UR45, 0x18 ;  /* 0x0000002d042d7291 */ /* 0x001fe2000f8ec03f */
[----:B------:R-:W-:-:S08]  /*1210*/  PLOP3.LUT P0, PT, PT, PT, UP0, 0x80, 0x0 ;  /* 0x000000000000781c */ /* 0x000fd00003f0f008 */
[----:B------:R0:W-:Y:S04]  /*1220*/  STS.U16 [R3+UR45], R2 ;  /* 0x0000000203007988 */ /* 0x0001e8000800042d */
[----:B------:R1:W-:Y:S01]  /*1230*/  STS.U16 [R3+UR45+0x400], R7 ;  /* 0x0004000703007988 */ /* 0x0003e2000800042d */
[----:B0-----:R-:W-:-:S03]  /*1240*/  LOP3.LUT R2, R3, 0x20, RZ, 0x3c, !PT ;  /* 0x0000002003027812 */ /* 0x001fc600078e3cff */
[----:B------:R-:W-:Y:S01]  /*1250*/  STS.U16 [R3+UR45+0x800], R12 ;  /* 0x0008000c03007988 */ /* 0x000fe2000800042d */
[----:B-1----:R-:W-:-:S03]  /*1260*/  LOP3.LUT R7, R3, 0x40, RZ, 0x3c, !PT ;  /* 0x0000004003077812 */ /* 0x002fc600078e3cff */
[----:B-----5:R-:W-:Y:S04]  /*1270*/  STS.U16 [R3+UR45+0xc00], R16 ;  /* 0x000c001003007988 */ /* 0x020fe8000800042d */
[----:B------:R-:W-:Y:S01]  /*1280*/  STS.U16 [R3+UR45+0x1000], R20 ;  /* 0x0010001403007988 */ /* 0x000fe2000800042d */
[----:B------:R-:W-:Y:S02]  /*1290*/  CS2R R80, SRZ ;  /* 0x0000000000507805 */ /* 0x000fe4000001ff00 */
[----:B------:R-:W-:Y:S02]  /*12a0*/  CS2R R82, SRZ ;  /* 0x0000000000527805 */ /* 0x000fe4000001ff00 */
[----:B------:R-:W-:Y:S02]  /*12b0*/  CS2R R84, SRZ ;  /* 0x0000000000547805 */ /* 0x000fe4000001ff00 */
[----:B------:R-:W-:Y:S01]  /*12c0*/  CS2R R86, SRZ ;  /* 0x0000000000567805 */ /* 0x000fe2000001ff00 */
[----:B------:R-:W-:Y:S04]  /*12d0*/  STS.U16 [R3+UR45+0x1400], R24 ;  /* 0x0014001803007988 */ /* 0x000fe8000800042d */
        /* <DEDUP_REMOVED lines=8> */
[----:B--2---:R-:W-:Y:S04]  /*1360*/  STS.U16 [R3+UR45+0x3800], R76 ;  /* 0x0038004c03007988 */ /* 0x004fe8000800042d */
        /* <DEDUP_REMOVED lines=16> */
[----:B---3--:R0:W-:Y:S04]  /*1470*/  STS.U16 [R2+UR45+0x3d00], R79 ;  /* 0x003d004f02007988 */ /* 0x0081e8000800042d */
[----:B------:R1:W-:Y:S01]  /*1480*/  STS.U16 [R7+UR45+0x200], R5 ;  /* 0x0002000507007988 */ /* 0x0003e2000800042d */
[----:B0-----:R-:W-:-:S03]  /*1490*/  LOP3.LUT R2, R3, 0x60, RZ, 0x3c, !PT ;  /* 0x0000006003027812 */ /* 0x001fc600078e3cff */
        /* <DEDUP_REMOVED lines=14> */
[----:B----4-:R-:W-:Y:S01]  /*1580*/  STS.U16 [R7+UR45+0x3e00], R56 ;  /* 0x003e003807007988 */ /* 0x010fe2000800042d */
[----:B------:R-:W-:-:S03]  /*1590*/  IMAD.MOV.U32 R3, RZ, RZ, 0x3f800000 ;  /* 0x3f800000ff037424 */ /* 0x000fc600078e00ff */
[----:B------:R0:W-:Y:S01]  /*15a0*/  STS.U16 [R2+UR45+0x300], R6 ;  /* 0x0003000602007988 */ /* 0x0001e2000800042d */
[----:B-1----:R-:W-:-:S03]  /*15b0*/  MOV R5, 0xff800000 ;  /* 0xff80000000057802 */ /* 0x002fc60000000f00 */
[----:B------:R-:W-:Y:S01]  /*15c0*/  STS.U16 [R2+UR45+0x700], R11 ;  /* 0x0007000b02007988 */ /* 0x000fe2000800042d */
[----:B------:R-:W-:-:S03]  /*15d0*/  CS2R R24, SRZ ;  /* 0x0000000000187805 */ /* 0x000fc6000001ff00 */
[----:B------:R-:W-:Y:S01]  /*15e0*/  STS.U16 [R2+UR45+0xb00], R15 ;  /* 0x000b000f02007988 */ /* 0x000fe2000800042d */
[----:B------:R-:W-:-:S03]  /*15f0*/  CS2R R28, SRZ ;  /* 0x00000000001c7805 */ /* 0x000fc6000001ff00 */
[----:B------:R-:W-:Y:S01]  /*1600*/  STS.U16 [R2+UR45+0xf00], R19 ;  /* 0x000f001302007988 */ /* 0x000fe2000800042d */
[----:B0-----:R-:W-:-:S03]  /*1610*/  IMAD.MOV.U32 R6, RZ, RZ, -0x800000 ;  /* 0xff800000ff067424 */ /* 0x001fc600078e00ff */
[----:B------:R0:W-:Y:S01]  /*1620*/  STS.U16 [R2+UR45+0x1300], R23 ;  /* 0x0013001702007988 */ /* 0x0001e2000800042d */
[----:B------:R-:W-:-:S03]  /*1630*/  CS2R R32, SRZ ;  /* 0x0000000000207805 */ /* 0x000fc6000001ff00 */
[----:B------:R1:W-:Y:S01]  /*1640*/  STS.U16 [R2+UR45+0x1700], R27 ;  /* 0x0017001b02007988 */ /* 0x0003e2000800042d */
[----:B------:R-:W-:-:S03]  /*1650*/  CS2R R36, SRZ ;  /* 0x0000000000247805 */ /* 0x000fc6000001ff00 */
[----:B------:R2:W-:Y:S01]  /*1660*/  STS.U16 [R2+UR45+0x1b00], R31 ;  /* 0x001b001f02007988 */ /* 0x0005e2000800042d */
[----:B------:R-:W-:-:S03]  /*1670*/  CS2R R48, SRZ ;  /* 0x0000000000307805 */ /* 0x000fc6000001ff00 */
[----:B------:R3:W-:Y:S01]  /*1680*/  STS.U16 [R2+UR45+0x1f00], R35 ;  /* 0x001f002302007988 */ /* 0x0007e2000800042d */
[----:B0-----:R-:W-:-:S03]  /*1690*/  IMAD.MOV.U32 R23, RZ, RZ, 0x3f800000 ;  /* 0x3f800000ff177424 */ /* 0x001fc600078e00ff */
[----:B------:R0:W-:Y:S01]  /*16a0*/  STS.U16 [R2+UR45+0x2300], R39 ;  /* 0x0023002702007988 */ /* 0x0001e2000800042d */
[----:B-1----:R-:W-:-:S03]  /*16b0*/  CS2R R26, SRZ ;  /* 0x00000000001a7805 */ /* 0x002fc6000001ff00 */
[----:B------:R1:W-:Y:S01]  /*16c0*/  STS.U16 [R2+UR45+0x2700], R55 ;  /* 0x0027003702007988 */ /* 0x0003e2000800042d */
[----:B--2---:R-:W-:-:S03]  /*16d0*/  CS2R R30, SRZ ;  /* 0x00000000001e7805 */ /* 0x004fc6000001ff00 */
[----:B------:R-:W-:Y:S01]  /*16e0*/  STS.U16 [R2+UR45+0x2b00], R62 ;  /* 0x002b003e02007988 */ /* 0x000fe2000800042d */
[----:B---3--:R-:W-:-:S03]  /*16f0*/  CS2R R34, SRZ ;  /* 0x0000000000227805 */ /* 0x008fc6000001ff00 */
[----:B------:R2:W-:Y:S01]  /*1700*/  STS.U16 [R2+UR45+0x2f00], R40 ;  /* 0x002f002802007988 */ /* 0x0005e2000800042d */
[----:B0-----:R-:W-:-:S03]  /*1710*/  CS2R R38, SRZ ;  /* 0x0000000000267805 */ /* 0x001fc6000001ff00 */
[----:B------:R0:W-:Y:S01]  /*1720*/  STS.U16 [R2+UR45+0x3300], R44 ;  /* 0x0033002c02007988 */ /* 0x0001e2000800042d */
[----:B------:R-:W-:-:S03]  /*1730*/  CS2R R52, SRZ ;  /* 0x0000000000347805 */ /* 0x000fc6000001ff00 */
[----:B------:R3:W-:Y:S01]  /*1740*/  STS.U16 [R2+UR45+0x3700], R42 ;  /* 0x0037002a02007988 */ /* 0x0007e2000800042d */
[----:B-1----:R-:W-:-:S03]  /*1750*/  CS2R R54, SRZ ;  /* 0x0000000000367805 */ /* 0x002fc6000001ff00 */
[----:B------:R1:W-:Y:S01]  /*1760*/  STS.U16 [R2+UR45+0x3b00], R46 ;  /* 0x003b002e02007988 */ /* 0x0003e2000800042d */
[----:B--2---:R-:W-:-:S03]  /*1770*/  CS2R R40, SRZ ;  /* 0x0000000000287805 */ /* 0x004fc6000001ff00 */
[----:B------:R2:W-:Y:S01]  /*1780*/  STS.U16 [R2+UR45+0x3f00], R50 ;  /* 0x003f003202007988 */ /* 0x0005e2000800042d */
[----:B0-----:R-:W-:Y:S02]  /*1790*/  CS2R R44, SRZ ;  /* 0x00000000002c7805 */ /* 0x001fe4000001ff00 */
[----:B---3--:R-:W-:Y:S02]  /*17a0*/  CS2R R42, SRZ ;  /* 0x00000000002a7805 */ /* 0x008fe4000001ff00 */
[----:B------:R-:W-:Y:S02]  /*17b0*/  CS2R R56, SRZ ;  /* 0x0000000000387805 */ /* 0x000fe4000001ff00 */
[----:B------:R-:W-:Y:S02]  /*17c0*/  CS2R R58, SRZ ;  /* 0x00000000003a7805 */ /* 0x000fe4000001ff00 */
[----:B------:R-:W-:Y:S02]  /*17d0*/  CS2R R60, SRZ ;  /* 0x00000000003c7805 */ /* 0x000fe4000001ff00 */
[----:B-1----:R-:W-:-:S02]  /*17e0*/  CS2R R46, SRZ ;  /* 0x00000000002e7805 */ /* 0x002fc4000001ff00 */
[----:B------:R-:W-:Y:S02]  /*17f0*/  CS2R R62, SRZ ;  /* 0x00000000003e7805 */ /* 0x000fe4000001ff00 */
[----:B------:R-:W-:Y:S02]  /*1800*/  CS2R R64, SRZ ;  /* 0x0000000000407805 */ /* 0x000fe4000001ff00 */
[----:B------:R-:W-:Y:S02]  /*1810*/  CS2R R66, SRZ ;  /* 0x0000000000427805 */ /* 0x000fe4000001ff00 */
[----:B--2---:R-:W-:Y:S02]  /*1820*/  CS2R R50, SRZ ;  /* 0x0000000000327805 */ /* 0x004fe4000001ff00 */
[----:B------:R-:W-:Y:S02]  /*1830*/  CS2R R68, SRZ ;  /* 0x0000000000447805 */ /* 0x000fe4000001ff00 */
[----:B------:R-:W-:-:S02]  /*1840*/  CS2R R70, SRZ ;  /* 0x0000000000467805 */ /* 0x000fc4000001ff00 */
[----:B------:R-:W-:Y:S02]  /*1850*/  CS2R R72, SRZ ;  /* 0x0000000000487805 */ /* 0x000fe4000001ff00 */
[----:B------:R-:W-:Y:S02]  /*1860*/  CS2R R74, SRZ ;  /* 0x00000000004a7805 */ /* 0x000fe4000001ff00 */
[----:B------:R-:W-:Y:S02]  /*1870*/  CS2R R76, SRZ ;  /* 0x00000000004c7805 */ /* 0x000fe4000001ff00 */
[----:B------:R-:W-:Y:S01]  /*1880*/  CS2R R78, SRZ ;  /* 0x00000000004e7805 */ /* 0x000fe2000001ff00 */
[----:B------:R-:W-:Y:S06]  /*1890*/  @!P0 BRA `(.L_x_0) ;  /* 0x00000030003c8947 */ /* 0x000fec0003800000 */
[----:B------:R-:W-:Y:S01]  /*18a0*/  LOP3.LUT R3, R0, 0x180, R120, 0xf8, !PT ;  /* 0x0000018000037812 */ /* 0x000fe200078ef878 */
[----:B------:R-:W-:Y:S01]  /*18b0*/  ULDC.64 UR20, c[0x0][0x250] ;  /* 0x0000940000147ab9 */ /* 0x000fe20000000a00 */
[C---:B------:R-:W-:Y:S01]  /*18c0*/  LOP3.LUT R0, R120.reuse, 0x7f, RZ, 0xc0, !PT ;  /* 0x0000007f78007812 */ /* 0x040fe200078ec0ff */
[----:B------:R-:W-:Y:S01]  /*18d0*/  UIMAD UR20, UR44, UR20, URZ ;  /* 0x000000142c1472a4 */ /* 0x000fe2000f8e023f */
[----:B------:R-:W-:Y:S01]  /*18e0*/  LOP3.LUT R2, R120, 0x180, RZ, 0xc0, !PT ;  /* 0x0000018078027812 */ /* 0x000fe200078ec0ff */
[----:B------:R-:W-:Y:S01]  /*18f0*/  ULDC UR4, c[0x0][0x258] ;  /* 0x0000960000047ab9 */ /* 0x000fe20000000800 */
[----:B------:R-:W-:Y:S01]  /*1900*/  ULDC.64 UR22, c[0x0][0x260] ;  /* 0x0000980000167ab9 */ /* 0x000fe20000000a00 */
[----:B------:R-:W-:Y:S01]  /*1910*/  IMAD R0, R0, UR4, RZ ;  /* 0x0000000400007c24 */ /* 0x000fe2000f8e02ff */
[----:B------:R-:W-:Y:S01]  /*1920*/  USHF.L.U32 UR4, UR20, 0x1, URZ ;  /* 0x0000000114047899 */ /* 0x000fe2000800063f */
[----:B------:R-:W-:Y:S01]  /*1930*/  SHF.R.U32.HI R2, RZ, 0x3, R2 ;  /* 0x00000003ff027819 */ /* 0x000fe20000011602 */
[----:B------:R-:W-:Y:S01]  /*1940*/  UIMAD UR6, UR44, UR22, URZ ;  /* 0x000000162c0672a4 */ /* 0x000fe2000f8e023f */
[--C-:B------:R-:W-:Y:S01]  /*1950*/  SHF.R.U32.HI R4, RZ, 0x5, R120.reuse ;  /* 0x00000005ff047819 */ /* 0x100fe20000011678 */
[----:B------:R-:W-:Y:S01]  /*1960*/  ULDC.64 UR8, c[0x0][0x218] ;  /* 0x0000860000087ab9 */ /* 0x000fe20000000a00 */
[----:B------:R-:W-:Y:S01]  /*1970*/  LOP3.LUT R5, R3, R2, RZ, 0x3c, !PT ;  /* 0x0000000203057212 */ /* 0x000fe200078e3cff */
[----:B------:R-:W-:Y:S01]  /*1980*/  IMAD.SHL.U32 R2, R0, 0x2, RZ ;  /* 0x0000000200027824 */ /* 0x000fe200078e00ff */
[----:B------:R-:W-:Y:S01]  /*1990*/  USHF.L.U32 UR5, UR6, 0x1, URZ ;  /* 0x0000000106057899 */ /* 0x000fe2000800063f */
[----:B------:R-:W-:Y:S01]  /*19a0*/  IMAD.U32 R3, RZ, RZ, UR4 ;  /* 0x00000004ff037e24 */ /* 0x000fe2000f8e00ff */
[----:B------:R-:W-:Y:S01]  /*19b0*/  R2UR UR22, R4 ;  /* 0x00000000041672ca */ /* 0x000fe200000e0000 */
[----:B------:R-:W-:Y:S01]  /*19c0*/  IMAD R8, R8, UR23, RZ ;  /* 0x0000001708087c24 */ /* 0x000fe2000f8e02ff */
[----:B------:R-:W0:Y:S01]  /*19d0*/  LDC R16, c[0x0][0x268] ;  /* 0x00009a00ff107b82 */ /* 0x000e220000000800 */
[----:B------:R-:W-:Y:S01]  /*19e0*/  IMAD.SHL.U32 R4, R120, 0x80, RZ ;  /* 0x0000008078047824 */ /* 0x000fe200078e00ff */
[----:B------:R-:W-:Y:S01]  /*19f0*/  IADD3 R12, P0, P1, R2, UR8, R3 ;  /* 0x00000008020c7c10 */ /* 0x000fe2000f91e003 */
[----:B------:R-:W-:Y:S01]  /*1a00*/  IMAD.U32 R7, RZ, RZ, UR5 ;  /* 0x00000005ff077e24 */ /* 0x000fe2000f8e00ff */
[----:B------:R-:W-:Y:S01]  /*1a10*/  SHF.R.U32.HI R3, RZ, 0x7, R120 ;  /* 0x00000007ff037819 */ /* 0x000fe20000011678 */
[----:B------:R-:W-:Y:S01]  /*1a20*/  IMAD.SHL.U32 R122, R8, 0x2, RZ ;  /* 0x00000002087a7824 */ /* 0x000fe200078e00ff */
[----:B------:R-:W-:Y:S01]  /*1a30*/  UIMAD.WIDE UR4, UR20, 0x2, URZ ;  /* 0x00000002140478a5 */ /* 0x000fe2000f8e023f */
[----:B------:R-:W-:Y:S01]  /*1a40*/  IMAD.HI R2, R0, 0x2, RZ ;  /* 0x0000000200027827 */ /* 0x000fe200078e02ff */
[----:B------:R-:W-:Y:S01]  /*1a50*/  SGXT.U32 R3, R3, 0x2 ;  /* 0x000000020303781a */ /* 0x000fe20000000000 */
[----:B------:R-:W-:Y:S01]  /*1a60*/  ULDC.64 UR10, c[0x0][0x220] ;  /* 0x00008800000a7ab9 */ /* 0x000fe20000000a00 */
[----:B------:R-:W-:Y:S01]  /*1a70*/  LOP3.LUT R0, R5, 0x2000, R4, 0xf8, !PT ;  /* 0x0000200005007812 */ /* 0x000fe200078ef804 */
[----:B------:R-:W-:Y:S01]  /*1a80*/  IMAD.U32 R4, RZ, RZ, UR21 ;  /* 0x00000015ff047e24 */ /* 0x000fe2000f8e00ff */
[----:B------:R-:W-:Y:S01]  /*1a90*/  IADD3 R122, P2, P3, R122, UR10, R7 ;  /* 0x0000000a7a7a7c10 */ /* 0x000fe2000fb5e007 */
[----:B------:R-:W-:Y:S01]  /*1aa0*/  IMAD R3, R3, UR21, RZ ;  /* 0x0000001503037c24 */ /* 0x000fe2000f8e02ff */
[----:B------:R-:W-:Y:S01]  /*1ab0*/  UIMAD.WIDE UR6, UR6, 0x2, URZ ;  /* 0x00000002060678a5 */ /* 0x000fe2000f8e023f */
[----:B------:R-:W-:Y:S01]  /*1ac0*/  IMAD.U32 R7, RZ, RZ, UR5 ;  /* 0x00000005ff077e24 */ /* 0x000fe2000f8e00ff */
[----:B------:R-:W-:Y:S01]  /*1ad0*/  SHF.R.U32.HI R6, RZ, 0x6, R120 ;  /* 0x00000006ff067819 */ /* 0x000fe20000011678 */
[----:B------:R-:W-:Y:S01]  /*1ae0*/  IMAD.U32 R5, RZ, RZ, UR21 ;  /* 0x00000015ff057e24 */ /* 0x000fe2000f8e00ff */
[----:B------:R-:W-:Y:S01]  /*1af0*/  LEA R4, R4, R3, 0x2 ;  /* 0x0000000304047211 */ /* 0x000fe200078e10ff */
[----:B------:R-:W-:Y:S01]  /*1b00*/  IMAD.HI R8, R8, 0x2, RZ ;  /* 0x0000000208087827 */ /* 0x000fe200078e02ff */
[----:B------:R-:W-:Y:S01]  /*1b10*/  IADD3.X R14, R2, UR9, R7, P0, P1 ;  /* 0x00000009020e7c10 */ /* 0x000fe200087e2407 */
[----:B------:R1:W-:Y:S01]  /*1b20*/  STL [R1+0x118], R122 ;  /* 0x0001187a01007387 */ /* 0x0003e20000100800 */
[----:B------:R-:W-:Y:S01]  /*1b30*/  MOV R9, UR7 ;  /* 0x0000000700097c02 */ /* 0x000fe20008000f00 */
[----:B------:R-:W-:Y:S01]  /*1b40*/  IMAD R5, R5, 0x4, R4 ;  /* 0x0000000405057824 */ /* 0x000fe200078e0204 */
[----:B------:R-:W-:Y:S01]  /*1b50*/  SGXT.U32 R2, R6, 0x3 ;  /* 0x000000030602781a */ /* 0x000fe20000000000 */
[----:B------:R-:W-:Y:S01]  /*1b60*/  IMAD.U32 R6, RZ, RZ, UR21 ;  /* 0x00000015ff067e24 */ /* 0x000fe2000f8e00ff */
[-C--:B------:R-:W-:Y:S01]  /*1b70*/  LEA R120, P1, R4, R12.reuse, 0x1 ;  /* 0x0000000c04787211 */ /* 0x080fe200078208ff */
[----:B------:R-:W-:Y:S01]  /*1b80*/  IMAD.U32 R7, RZ, RZ, UR21 ;  /* 0x00000015ff077e24 */ /* 0x000fe2000f8e00ff */
[----:B------:R-:W-:Y:S01]  /*1b90*/  IADD3.X R10, R8, UR11, R9, P2, P3 ;  /* 0x0000000b080a7c10 */ /* 0x000fe200097e6409 */
[----:B------:R-:W-:Y:S01]  /*1ba0*/  IMAD R6, R6, 0x4, R5 ;  /* 0x0000000406067824 */ /* 0x000fe200078e0205 */
[----:B------:R-:W-:Y:S01]  /*1bb0*/  LEA R124, P0, R3, R12, 0x1 ;  /* 0x0000000c037c7211 */ /* 0x000fe200078008ff */
[----:B0-----:R-:W-:Y:S01]  /*1bc0*/  IMAD R11, R2, R16, RZ ;  /* 0x00000010020b7224 */ /* 0x001fe200078e02ff */
[----:B------:R-:W-:Y:S01]  /*1bd0*/  LEA.HI.X.SX32 R121, R4, R14, 0x1, P1 ;  /* 0x0000000e04797211 */ /* 0x000fe200008f0eff */
[----:B------:R-:W-:Y:S01]  /*1be0*/  IMAD R2, R7, 0x4, R6 ;  /* 0x0000000407027824 */ /* 0x000fe200078e0206 */
[----:B-1----:R-:W-:Y:S01]  /*1bf0*/  LEA R122, P2, R5, R12, 0x1 ;  /* 0x0000000c057a7211 */ /* 0x002fe200078408ff */
[----:B------:R-:W-:Y:S01]  /*1c00*/  IMAD.U32 R9, RZ, RZ, UR21 ;  /* 0x00000015ff097e24 */ /* 0x000fe2000f8e00ff */
[-C--:B------:R-:W-:Y:S01]  /*1c10*/  LEA.HI.X.SX32 R125, R3, R14.reuse, 0x1, P0 ;  /* 0x0000000e037d7211 */ /* 0x080fe200000f0eff */
[----:B------:R0:W-:Y:S01]  /*1c20*/  STL.64 [R1+0x108], R120 ;  /* 0x0001087801007387 */ /* 0x0001e20000100a00 */
[----:B------:R-:W-:Y:S01]  /*1c30*/  LEA.HI.X.SX32 R123, R5, R14, 0x1, P2 ;  /* 0x0000000e057b7211 */ /* 0x000fe200010f0eff */
[----:B------:R-:W-:Y:S01]  /*1c40*/  IMAD.U32 R8, RZ, RZ, UR21 ;  /* 0x00000015ff087e24 */ /* 0x000fe2000f8e00ff */
[----:B------:R-:W-:Y:S01]  /*1c50*/  MOV R20, UR21 ;  /* 0x0000001500147c02 */ /* 0x000fe20008000f00 */
[----:B------:R-:W-:Y:S01]  /*1c60*/  STL.64 [R1+0x110], R124 ;  /* 0x0001107c01007387 */ /* 0x000fe20000100a00 */
[----:B------:R-:W-:Y:S01]  /*1c70*/  IMAD R7, R9, 0x4, R2 ;  /* 0x0000000409077824 */ /* 0x000fe200078e0202 */
[----:B------:R-:W-:Y:S01]  /*1c80*/  MOV R27, UR21 ;  /* 0x00000015001b7c02 */ /* 0x000fe20008000f00 */
[----:B------:R-:W-:Y:S01]  /*1c90*/  IMAD.U32 R19, RZ, RZ, UR21 ;  /* 0x00000015ff137e24 */ /* 0x000fe2000f8e00ff */
[----:B------:R1:W-:Y:S01]  /*1ca0*/  STL.64 [R1+0x100], R122 ;  /* 0x0001007a01007387 */ /* 0x0003e20000100a00 */
[----:B------:R-:W-:Y:S01]  /*1cb0*/  IMAD.U32 R18, RZ, RZ, UR21 ;  /* 0x00000015ff127e24 */ /* 0x000fe2000f8e00ff */
[----:B------:R-:W-:Y:S01]  /*1cc0*/  LEA R8, R8, R7, 0x2 ;  /* 0x0000000708087211 */ /* 0x000fe200078e10ff */
[----:B------:R-:W-:Y:S01]  /*1cd0*/  IMAD.U32 R23, RZ, RZ, UR21 ;  /* 0x00000015ff177e24 */ /* 0x000fe2000f8e00ff */
[----:B0-----:R-:W-:Y:S01]  /*1ce0*/  LEA R120, P0, R6, R12, 0x1 ;  /* 0x0000000c06787211 */ /* 0x001fe200078008ff */
[----:B------:R-:W-:-:S02]  /*1cf0*/  IMAD.U32 R22, RZ, RZ, UR21 ;  /* 0x00000015ff167e24 */ /* 0x000fc4000f8e00ff */
[----:B------:R-:W-:Y:S01]  /*1d00*/  IMAD.U32 R25, RZ, RZ, UR21 ;  /* 0x00000015ff197e24 */ /* 0x000fe2000f8e00ff */
[----:B------:R-:W-:Y:S01]  /*1d10*/  LEA.HI.X.SX32 R121, R6, R14, 0x1, P0 ;  /* 0x0000000e06797211 */ /* 0x000fe200000f0eff */
[----:B------:R-:W-:Y:S02]  /*1d20*/  IMAD R9, R19, 0x4, R8 ;  /* 0x0000000413097824 */ /* 0x000fe400078e0208 */
[----:B------:R-:W-:Y:S01]  /*1d30*/  IMAD.U32 R24, RZ, RZ, UR21 ;  /* 0x00000015ff187e24 */ /* 0x000fe2000f8e00ff */
[----:B-1----:R-:W-:Y:S01]  /*1d40*/  LEA R122, P0, R2, R12, 0x1 ;  /* 0x0000000c027a7211 */ /* 0x002fe200078008ff */
[----:B------:R0:W-:Y:S01]  /*1d50*/  STL.64 [R1+0xf8], R120 ;  /* 0x0000f87801007387 */ /* 0x0001e20000100a00 */
[----:B------:R-:W-:Y:S02]  /*1d60*/  IMAD R3, R18, 0x4, R9 ;  /* 0x0000000412037824 */ /* 0x000fe400078e0209 */
[----:B------:R-:W-:Y:S01]  /*1d70*/  IMAD.U32 R26, RZ, RZ, UR21 ;  /* 0x00000015ff1a7e24 */ /* 0x000fe2000f8e00ff */
[----:B------:R-:W-:Y:S01]  /*1d80*/  LEA.HI.X.SX32 R123, R2, R14, 0x1, P0 ;  /* 0x0000000e027b7211 */ /* 0x000fe200000f0eff */
[----:B------:R-:W-:Y:S01]  /*1d90*/  IMAD R4, R20, 0x4, R3 ;  /* 0x0000000414047824 */ /* 0x000fe200078e0203 */
[----:B------:R-:W-:Y:S01]  /*1da0*/  UIADD3 UR8, UR45, 0x10000, URZ ;  /* 0x000100002d087890 */ /* 0x000fe2000fffe03f */
[----:B------:R-:W-:Y:S01]  /*1db0*/  IMAD R13, R16, 0x8, R11 ;  /* 0x00000008100d7824 */ /* 0x000fe200078e020b */
[----:B------:R-:W-:Y:S01]  /*1dc0*/  CS2R R28, SRZ ;  /* 0x00000000001c7805 */ /* 0x000fe2000001ff00 */
[----:B------:R1:W-:Y:S01]  /*1dd0*/  STL.64 [R1+0xf0], R122 ;  /* 0x0000f07a01007387 */ /* 0x0003e20000100a00 */
[----:B------:R-:W-:Y:S01]  /*1de0*/  IMAD R5, R23, 0x4, R4 ;  /* 0x0000000417057824 */ /* 0x000fe200078e0204 */
[----:B------:R-:W-:-:S02]  /*1df0*/  CS2R R30, SRZ ;  /* 0x00000000001e7805 */ /* 0x000fc4000001ff00 */
[C---:B0-----:R-:W-:Y:S01]  /*1e00*/  LEA R120, P1, R7.reuse, R12, 0x1 ;  /* 0x0000000c07787211 */ /* 0x041fe200078208ff */
[----:B------:R-:W-:Y:S01]  /*1e10*/  IMAD R15, R16, 0x8, R13 ;  /* 0x00000008100f7824 */ /* 0x000fe200078e020d */
[----:B------:R-:W-:Y:S01]  /*1e20*/  CS2R R32, SRZ ;  /* 0x0000000000207805 */ /* 0x000fe2000001ff00 */
[----:B------:R-:W-:Y:S01]  /*1e30*/  IMAD R2, R22, 0x4, R5 ;  /* 0x0000000416027824 */ /* 0x000fe200078e0205 */
[----:B------:R-:W-:Y:S01]  /*1e40*/  LEA.HI.X.SX32 R121, R7, R14, 0x1, P1 ;  /* 0x0000000e07797211 */ /* 0x000fe200008f0eff */
[----:B------:R-:W-:Y:S01]  /*1e50*/  IMAD R17, R16, 0x8, R15 ;  /* 0x0000000810117824 */ /* 0x000fe200078e020f */
[-C--:B------:R-:W-:Y:S01]  /*1e60*/  LEA R124, P1, R9, R12.reuse, 0x1 ;  /* 0x0000000c097c7211 */ /* 0x080fe200078208ff */
[----:B------:R-:W-:Y:S01]  /*1e70*/  IMAD R6, R25, 0x4, R2 ;  /* 0x0000000419067824 */ /* 0x000fe200078e0202 */
[----:B------:R-:W-:Y:S02]  /*1e80*/  CS2R R34, SRZ ;  /* 0x0000000000227805 */ /* 0x000fe4000001ff00 */
[----:B-1----:R-:W-:Y:S01]  /*1e90*/  LEA R122, P0, R8, R12, 0x1 ;  /* 0x0000000c087a7211 */ /* 0x002fe200078008ff */
[----:B------:R0:W-:Y:S01]  /*1ea0*/  STL.64 [R1+0xe8], R120 ;  /* 0x0000e87801007387 */ /* 0x0001e20000100a00 */
[----:B------:R-:W-:Y:S01]  /*1eb0*/  IMAD R19, R16, 0x8, R17 ;  /* 0x0000000810137824 */ /* 0x000fe200078e0211 */
[----:B------:R-:W-:-:S02]  /*1ec0*/  CS2R R36, SRZ ;  /* 0x0000000000247805 */ /* 0x000fc4000001ff00 */
[-C--:B------:R-:W-:Y:S02]  /*1ed0*/  LEA.HI.X.SX32 R123, R8, R14.reuse, 0x1, P0 ;  /* 0x0000000e087b7211 */ /* 0x080fe400000f0eff */
[----:B------:R-:W-:Y:S02]  /*1ee0*/  CS2R R38, SRZ ;  /* 0x0000000000267805 */ /* 0x000fe4000001ff00 */
[----:B------:R-:W-:Y:S02]  /*1ef0*/  LEA.HI.X.SX32 R125, R9, R14, 0x1, P1 ;  /* 0x0000000e097d7211 */ /* 0x000fe400008f0eff */
[----:B------:R-:W-:Y:S02]  /*1f00*/  CS2R R40, SRZ ;  /* 0x0000000000287805 */ /* 0x000fe4000001ff00 */
[----:B------:R-:W-:Y:S01]  /*1f10*/  LEA R21, R16, R19, 0x3 ;  /* 0x0000001310157211 */ /* 0x000fe200078e18ff */
[----:B------:R1:W-:Y:S01]  /*1f20*/  STL.64 [R1+0xe0], R122 ;  /* 0x0000e07a01007387 */ /* 0x0003e20000100a00 */
[----:B------:R-:W-:-:S02]  /*1f30*/  CS2R R42, SRZ ;  /* 0x00000000002a7805 */ /* 0x000fc4000001ff00 */
[----:B------:R-:W-:Y:S02]  /*1f40*/  CS2R R44, SRZ ;  /* 0x00000000002c7805 */ /* 0x000fe4000001ff00 */
[----:B------:R-:W-:Y:S02]  /*1f50*/  CS2R R46, SRZ ;  /* 0x00000000002e7805 */ /* 0x000fe4000001ff00 */
[----:B0-----:R-:W-:Y:S01]  /*1f60*/  LEA R120, P2, R3, R12, 0x1 ;  /* 0x0000000c03787211 */ /* 0x001fe200078408ff */
[----:B------:R-:W-:Y:S01]  /*1f70*/  IMAD R23, R16, 0x8, R21 ;  /* 0x0000000810177824 */ /* 0x000fe200078e0215 */
[----:B------:R-:W-:Y:S02]  /*1f80*/  CS2R R48, SRZ ;  /* 0x0000000000307805 */ /* 0x000fe4000001ff00 */
[----:B------:R-:W-:Y:S02]  /*1f90*/  CS2R R50, SRZ ;  /* 0x0000000000327805 */ /* 0x000fe4000001ff00 */
[----:B------:R-:W-:-:S02]  /*1fa0*/  CS2R R52, SRZ ;  /* 0x0000000000347805 */ /* 0x000fc4000001ff00 */
[----:B------:R-:W-:Y:S02]  /*1fb0*/  CS2R R54, SRZ ;  /* 0x0000000000367805 */ /* 0x000fe4000001ff00 */
[----:B------:R-:W-:Y:S02]  /*1fc0*/  CS2R R56, SRZ ;  /* 0x0000000000387805 */ /* 0x000fe4000001ff00 */
[----:B------:R-:W-:Y:S01]  /*1fd0*/  CS2R R58, SRZ ;  /* 0x00000000003a7805 */ /* 0x000fe2000001ff00 */
[----:B-1----:R-:W2:Y:S01]  /*1fe0*/  LDL.LU R122, [R1+0x118] ;  /* 0x00011800017a7983 */ /* 0x002ea20000300800 */
[----:B------:R-:W-:Y:S01]  /*1ff0*/  LEA.HI.X.SX32 R121, R3, R14, 0x1, P2 ;  /* 0x0000000e03797211 */ /* 0x000fe200010f0eff */
[----:B------:R-:W-:Y:S01]  /*2000*/  IMAD R3, R27, 0x4, R6 ;  /* 0x000000041b037824 */ /* 0x000fe200078e0206 */
[----:B------:R-:W-:Y:S01]  /*2010*/  LEA R8, P2, R2, R12, 0x1 ;  /* 0x0000000c02087211 */ /* 0x000fe200078408ff */
[----:B------:R0:W-:Y:S01]  /*2020*/  STL.64 [R1+0xd8], R124 ;  /* 0x0000d87c01007387 */ /* 0x0001e20000100a00 */
[----:B------:R-:W-:Y:S01]  /*2030*/  USHF.R.U32.HI UR8, URZ, 0x4, UR8 ;  /* 0x000000043f087899 */ /* 0x000fe20008011608 */
[----:B------:R-:W-:-:S02]  /*2040*/  CS2R R60, SRZ ;  /* 0x00000000003c7805 */ /* 0x000fc4000001ff00 */
[----:B------:R-:W-:Y:S01]  /*2050*/  LEA R7, R24, R3, 0x2 ;  /* 0x0000000318077211 */ /* 0x000fe200078e10ff */
[----:B------:R1:W-:Y:S01]  /*2060*/  STL.64 [R1+0xd0], R120 ;  /* 0x0000d07801007387 */ /* 0x0003e20000100a00 */
[----:B------:R-:W-:Y:S01]  /*2070*/  LEA.HI.X.SX32 R9, R2, R14, 0x1, P2 ;  /* 0x0000000e02097211 */ /* 0x000fe200010f0eff */
[----:B------:R-:W-:Y:S01]  /*2080*/  USGXT.U32 UR10, UR8, 0xe ;  /* 0x0000000e080a789a */ /* 0x000fe20008000000 */
[----:B------:R-:W-:Y:S01]  /*2090*/  CS2R R24, SRZ ;  /* 0x0000000000187805 */ /* 0x000fe2000001ff00 */
[----:B------:R-:W-:Y:S01]  /*20a0*/  IMAD R2, R26, 0x4, R7 ;  /* 0x000000041a027824 */ /* 0x000fe200078e0207 */
[----:B------:R-:W-:Y:S01]  /*20b0*/  UMOV UR7, URZ ;  /* 0x0000003f00077c82 */ /* 0x000fe20008000000 */
[----:B------:R-:W-:Y:S01]  /*20c0*/  UIADD3 UR14, UP0, UR10, 0x2, URZ ;  /* 0x000000020a0e7890 */ /* 0x000fe2000ff1e03f */
[----:B------:R-:W-:Y:S02]  /*20d0*/  CS2R R26, SRZ ;  /* 0x00000000001a7805 */ /* 0x000fe4000001ff00 */
[----:B0-----:R-:W-:-:S02]  /*20e0*/  LEA R124, P0, R4, R12, 0x1 ;  /* 0x0000000c047c7211 */ /* 0x001fc400078008ff */
[----:B------:R-:W-:Y:S01]  /*20f0*/  CS2R R62, SRZ ;  /* 0x00000000003e7805 */ /* 0x000fe2000001ff00 */
[----:B------:R-:W-:Y:S01]  /*2100*/  UIADD3.X UR15, UR7, 0x40000040, URZ, UP0, !UPT ;  /* 0x40000040070f7890 */ /* 0x000fe200087fe43f */
[----:B------:R-:W-:Y:S02]  /*2110*/  CS2R R64, SRZ ;  /* 0x0000000000407805 */ /* 0x000fe4000001ff00 */
[----:B-1----:R-:W-:Y:S02]  /*2120*/  LEA R120, P1, R5, R12, 0x1 ;  /* 0x0000000c05787211 */ /* 0x002fe400078208ff */
[----:B------:R-:W-:Y:S02]  /*2130*/  CS2R R66, SRZ ;  /* 0x0000000000427805 */ /* 0x000fe4000001ff00 */
[----:B------:R-:W-:Y:S02]  /*2140*/  LEA.HI.X.SX32 R125, R4, R14, 0x1, P0 ;  /* 0x0000000e047d7211 */ /* 0x000fe400000f0eff */
[----:B------:R-:W-:-:S02]  /*2150*/  CS2R R68, SRZ ;  /* 0x0000000000447805 */ /* 0x000fc4000001ff00 */
[----:B------:R-:W-:Y:S02]  /*2160*/  LEA.HI.X.SX32 R121, R5, R14, 0x1, P1 ;  /* 0x0000000e05797211 */ /* 0x000fe400008f0eff */
[----:B------:R-:W-:Y:S02]  /*2170*/  CS2R R70, SRZ ;  /* 0x0000000000467805 */ /* 0x000fe4000001ff00 */
[C---:B------:R-:W-:Y:S01]  /*2180*/  LEA R4, P3, R2.reuse, R12, 0x1 ;  /* 0x0000000c02047211 */ /* 0x040fe200078608ff */
[----:B------:R0:W-:Y:S01]  /*2190*/  STL.64 [R1+0xc8], R124 ;  /* 0x0000c87c01007387 */ /* 0x0001e20000100a00 */
[----:B------:R-:W-:Y:S02]  /*21a0*/  CS2R R72, SRZ ;  /* 0x0000000000487805 */ /* 0x000fe4000001ff00 */
[----:B------:R-:W-:Y:S02]  /*21b0*/  CS2R R74, SRZ ;  /* 0x00000000004a7805 */ /* 0x000fe4000001ff00 */
[----:B------:R-:W-:Y:S01]  /*21c0*/  LEA.HI.X.SX32 R5, R2, R14, 0x1, P3 ;  /* 0x0000000e02057211 */ /* 0x000fe200018f0eff */
[----:B------:R1:W-:Y:S01]  /*21d0*/  STL.64 [R1+0xc0], R120 ;  /* 0x0000c07801007387 */ /* 0x0003e20000100a00 */
[----:B------:R-:W-:-:S02]  /*21e0*/  MOV R2, 0xff800000 ;  /* 0xff80000000027802 */ /* 0x000fc40000000f00 */
[----:B------:R-:W-:Y:S02]  /*21f0*/  CS2R R76, SRZ ;  /* 0x00000000004c7805 */ /* 0x000fe4000001ff00 */
[----:B------:R-:W-:Y:S01]  /*2200*/  CS2R R78, SRZ ;  /* 0x00000000004e7805 */ /* 0x000fe2000001ff00 */
[----:B------:R3:W-:Y:S01]  /*2210*/  STL.64 [R1+0xb8], R8 ;  /* 0x0000b80801007387 */ /* 0x0007e20000100a00 */
[----:B------:R-:W-:Y:S02]  /*2220*/  CS2R R80, SRZ ;  /* 0x0000000000507805 */ /* 0x000fe4000001ff00 */
[----:B------:R-:W-:Y:S02]  /*2230*/  CS2R R82, SRZ ;  /* 0x0000000000527805 */ /* 0x000fe4000001ff00 */
[----:B------:R-:W-:Y:S02]  /*2240*/  CS2R R84, SRZ ;  /* 0x0000000000547805 */ /* 0x000fe4000001ff00 */
[----:B0-----:R-:W-:-:S02]  /*2250*/  LEA R124, P0, R6, R12, 0x1 ;  /* 0x0000000c067c7211 */ /* 0x001fc400078008ff */
[----:B------:R-:W-:Y:S01]  /*2260*/  CS2R R86, SRZ ;  /* 0x0000000000567805 */ /* 0x000fe2000001ff00 */
[----:B------:R-:W-:Y:S01]  /*2270*/  UMOV UR5, URZ ;  /* 0x0000003f00057c82 */ /* 0x000fe20008000000 */
[----:B------:R-:W-:Y:S01]  /*2280*/  UMOV UR4, URZ ;  /* 0x0000003f00047c82 */ /* 0x000fe20008000000 */
[----:B-1----:R-:W-:Y:S01]  /*2290*/  LEA R120, P1, R3, R12, 0x1 ;  /* 0x0000000c03787211 */ /* 0x002fe200078208ff */
[----:B------:R-:W-:Y:S01]  /*22a0*/  UMOV UR6, URZ ;  /* 0x0000003f00067c82 */ /* 0x000fe20008000000 */
[----:B------:R-:W-:Y:S01]  /*22b0*/  LEA.HI.X.SX32 R125, R6, R14, 0x1, P0 ;  /* 0x0000000e067d7211 */ /* 0x000fe200000f0eff */
[----:B------:R-:W-:Y:S01]  /*22c0*/  UIADD3.64 UR26, UR14, 0x2, URZ ;  /* 0x000000020e1a7897 */ /* 0x000fe2000fffe03f */
[----:B---3--:R-:W-:Y:S01]  /*22d0*/  LEA R8, P2, R7, R12, 0x1 ;  /* 0x0000000c07087211 */ /* 0x008fe200078408ff */
[----:B------:R-:W-:Y:S01]  /*22e0*/  UIADD3.64 UR30, UR14, 0x4, URZ ;  /* 0x000000040e1e7897 */ /* 0x000fe2000fffe03f */
[-C--:B------:R-:W-:Y:S01]  /*22f0*/  LEA.HI.X.SX32 R121, R3, R14.reuse, 0x1, P1 ;  /* 0x0000000e03797211 */ /* 0x080fe200008f0eff */
[----:B------:R-:W-:Y:S01]  /*2300*/  STL.64 [R1+0xb0], R124 ;  /* 0x0000b07c01007387 */ /* 0x000fe20000100a00 */
[----:B------:R-:W-:Y:S01]  /*2310*/  LEA.HI.X.SX32 R9, R7, R14, 0x1, P2 ;  /* 0x0000000e07097211 */ /* 0x000fe200010f0eff */
[----:B------:R-:W-:Y:S01]  /*2320*/  IMAD R3, R16, 0x8, R23 ;  /* 0x0000000810037824 */ /* 0x000fe200078e0217 */
[----:B------:R-:W-:Y:S01]  /*2330*/  UIADD3.64 UR34, UR14, 0x1fe, URZ ;  /* 0x000001fe0e227897 */ /* 0x000fe2000fffe03f */
[----:B------:R-:W-:Y:S01]  /*2340*/  STL.64 [R1+0xa8], R120 ;  /* 0x0000a87801007387 */ /* 0x000fe20000100a00 */
[----:B------:R-:W-:-:S02]  /*2350*/  UIADD3.64 UR38, UR14, 0x200, URZ ;  /* 0x000002000e267897 */ /* 0x000fc4000fffe03f */
[----:B------:R-:W-:Y:S01]  /*2360*/  UIADD3.64 UR42, UR14, 0x202, URZ ;  /* 0x000002020e2a7897 */ /* 0x000fe2000fffe03f */
[----:B------:R-:W-:Y:S01]  /*2370*/  STL.64 [R1+0xa0], R8 ;  /* 0x0000a00801007387 */ /* 0x000fe20000100a00 */
[----:B------:R-:W-:Y:S01]  /*2380*/  UIADD3.64 UR18, UR14, 0x204, URZ ;  /* 0x000002040e127897 */ /* 0x000fe2000fffe03f */
[----:B------:R-:W-:Y:S02]  /*2390*/  ULDC UR20, c[0x0][0x238] ;  /* 0x00008e0000147ab9 */ /* 0x000fe40000000800 */
[----:B------:R0:W-:Y:S01]  /*23a0*/  STL.64 [R1+0x98], R4 ;  /* 0x0000980401007387 */ /* 0x0001e20000100a00 */
[----:B------:R-:W-:Y:S01]  /*23b0*/  UMOV UR11, 0x40000040 ;  /* 0x40000040000b7882 */ /* 0x000fe20000000000 */
[----:B0-----:R-:W-:Y:S02]  /*23c0*/  IMAD R5, R16, 0x8, R3 ;  /* 0x0000000810057824 */ /* 0x001fe400078e0203 */
[----:B------:R-:W-:Y:S01]  /*23d0*/  IMAD.MOV.U32 R4, RZ, RZ, -0x800000 ;  /* 0xff800000ff047424 */ /* 0x000fe200078e00ff */
[----:B--2---:R-:W-:-:S02]  /*23e0*/  LEA R6, P2, R15, R122, 0x1 ;  /* 0x0000007a0f067211 */ /* 0x004fc400078408ff */
[----:B------:R-:W-:Y:S02]  /*23f0*/  LEA R120, P0, R11, R122, 0x1 ;  /* 0x0000007a0b787211 */ /* 0x000fe400078008ff */
[-C--:B------:R-:W-:Y:S02]  /*2400*/  LEA.HI.X.SX32 R7, R15, R10.reuse, 0x1, P2 ;  /* 0x0000000a0f077211 */ /* 0x080fe400010f0eff */
[----:B------:R-:W-:Y:S02]  /*2410*/  LEA.HI.X.SX32 R121, R11, R10, 0x1, P0 ;  /* 0x0000000a0b797211 */ /* 0x000fe400000f0eff */
[-C--:B------:R-:W-:Y:S01]  /*2420*/  LEA R8, P1, R13, R122.reuse, 0x1 ;  /* 0x0000007a0d087211 */ /* 0x080fe200078208ff */
[----:B------:R0:W-:Y:S01]  /*2430*/  STL.64 [R1+0x80], R6 ;  /* 0x0000800601007387 */ /* 0x0001e20000100a00 */
[----:B------:R-:W-:Y:S02]  /*2440*/  LEA R124, P0, R17, R122, 0x1 ;  /* 0x0000007a117c7211 */ /* 0x000fe400078008ff */
[-C--:B------:R-:W-:Y:S01]  /*2450*/  LEA.HI.X.SX32 R9, R13, R10.reuse, 0x1, P1 ;  /* 0x0000000a0d097211 */ /* 0x080fe200008f0eff */
[----:B------:R1:W-:Y:S01]  /*2460*/  STL.64 [R1+0x90], R120 ;  /* 0x0000907801007387 */ /* 0x0003e20000100a00 */
[----:B------:R-:W-:-:S02]  /*2470*/  LEA.HI.X.SX32 R125, R17, R10, 0x1, P0 ;  /* 0x0000000a117d7211 */ /* 0x000fc400000f0eff */
[C---:B------:R-:W-:Y:S01]  /*2480*/  LEA R12, P2, R21.reuse, R122, 0x1 ;  /* 0x0000007a150c7211 */ /* 0x040fe200078408ff */
[----:B------:R2:W-:Y:S03]  /*2490*/  STL.64 [R1+0x88], R8 ;  /* 0x0000880801007387 */ /* 0x0005e60000100a00 */
[----:B------:R-:W-:Y:S01]  /*24a0*/  LEA.HI.X.SX32 R13, R21, R10, 0x1, P2 ;  /* 0x0000000a150d7211 */ /* 0x000fe200010f0eff */
[----:B0-----:R-:W-:Y:S01]  /*24b0*/  IMAD R7, R16, 0x8, R5 ;  /* 0x0000000810077824 */ /* 0x001fe200078e0205 */
[----:B------:R-:W-:Y:S01]  /*24c0*/  STL.64 [R1+0x78], R124 ;  /* 0x0000787c01007387 */ /* 0x000fe20000100a00 */
[-C--:B------:R-:W-:Y:S02]  /*24d0*/  LEA R14, P2, R5, R122.reuse, 0x1 ;  /* 0x0000007a050e7211 */ /* 0x080fe400078408ff */
[----:B-1----:R-:W-:Y:S02]  /*24e0*/  LEA R120, P1, R19, R122, 0x1 ;  /* 0x0000007a13787211 */ /* 0x002fe400078208ff */
[----:B------:R-:W-:-:S02]  /*24f0*/  LEA.HI.X.SX32 R15, R5, R10, 0x1, P2 ;  /* 0x0000000a050f7211 */ /* 0x000fc400010f0eff */
[----:B------:R-:W-:Y:S01]  /*2500*/  LEA.HI.X.SX32 R121, R19, R10, 0x1, P1 ;  /* 0x0000000a13797211 */ /* 0x000fe200008f0eff */
[----:B--2---:R-:W-:Y:S01]  /*2510*/  IMAD R9, R16, 0x8, R7 ;  /* 0x0000000810097824 */ /* 0x004fe200078e0207 */
[----:B------:R-:W-:-:S03]  /*2520*/  LEA R18, P1, R3, R122, 0x1 ;  /* 0x0000007a03127211 */ /* 0x000fc600078208ff */
[----:B------:R0:W-:Y:S01]  /*2530*/  STL.64 [R1+0x70], R120 ;  /* 0x0000707801007387 */ /* 0x0001e20000100a00 */
[----:B------:R-:W-:Y:S02]  /*2540*/  LEA R11, R16, R9, 0x3 ;  /* 0x00000009100b7211 */ /* 0x000fe400078e18ff */
[----:B------:R-:W-:Y:S01]  /*2550*/  LEA.HI.X.SX32 R19, R3, R10, 0x1, P1 ;  /* 0x0000000a03137211 */ /* 0x000fe200008f0eff */
[----:B------:R1:W-:Y:S01]  /*2560*/  STL.64 [R1+0x68], R12 ;  /* 0x0000680c01007387 */ /* 0x0003e20000100a00 */
[----:B0-----:R-:W-:-:S04]  /*2570*/  LEA R120, P0, R23, R122, 0x1 ;  /* 0x0000007a17787211 */ /* 0x001fc800078008ff */
[----:B------:R-:W-:Y:S01]  /*2580*/  LEA.HI.X.SX32 R121, R23, R10, 0x1, P0 ;  /* 0x0000000a17797211 */ /* 0x000fe200000f0eff */
[C---:B-1----:R-:W-:Y:S01]  /*2590*/  IMAD R13, R16.reuse, 0x8, R11 ;  /* 0x00000008100d7824 */ /* 0x042fe200078e020b */
[C---:B------:R-:W-:Y:S01]  /*25a0*/  LEA R20, P0, R7.reuse, R122, 0x1 ;  /* 0x0000007a07147211 */ /* 0x040fe200078008ff */
[----:B------:R-:W-:Y:S02]  /*25b0*/  IMAD.MOV.U32 R23, RZ, RZ, 0x3f800000 ;  /* 0x3f800000ff177424 */ /* 0x000fe400078e00ff */
[----:B------:R-:W-:Y:S01]  /*25c0*/  STL.64 [R1+0x60], R120 ;  /* 0x0000607801007387 */ /* 0x000fe20000100a00 */
[C---:B------:R-:W-:Y:S01]  /*25d0*/  IMAD R3, R16.reuse, 0x8, R13 ;  /* 0x0000000810037824 */ /* 0x040fe200078e020d */
[----:B------:R-:W-:Y:S02]  /*25e0*/  LEA.HI.X.SX32 R21, R7, R10, 0x1, P0 ;  /* 0x0000000a07157211 */ /* 0x000fe400000f0eff */
[----:B------:R0:W-:Y:S01]  /*25f0*/  STL.64 [R1+0x58], R18 ;  /* 0x0000581201007387 */ /* 0x0001e20000100a00 */
[----:B------:R-:W-:-:S03]  /*2600*/  IMAD R5, R16, 0x8, R3 ;  /* 0x0000000810057824 */ /* 0x000fc600078e0203 */
[----:B------:R1:W-:Y:S01]  /*2610*/  STL.64 [R1+0x50], R14 ;  /* 0x0000500e01007387 */ /* 0x0003e20000100a00 */
[----:B------:R-:W-:-:S03]  /*2620*/  IMAD R7, R16, 0x8, R5 ;  /* 0x0000000810077824 */ /* 0x000fc600078e0205 */
[----:B------:R-:W-:Y:S01]  /*2630*/  STL.64 [R1+0x48], R20 ;  /* 0x0000481401007387 */ /* 0x000fe20000100a00 */
[-C--:B0-----:R-:W-:Y:S02]  /*2640*/  LEA R18, P1, R9, R122.reuse, 0x1 ;  /* 0x0000007a09127211 */ /* 0x081fe400078208ff */
[----:B-1----:R-:W-:Y:S02]  /*2650*/  LEA R14, P2, R11, R122, 0x1 ;  /* 0x0000007a0b0e7211 */ /* 0x002fe400078408ff */
[-C--:B------:R-:W-:Y:S02]  /*2660*/  LEA.HI.X.SX32 R19, R9, R10.reuse, 0x1, P1 ;  /* 0x0000000a09137211 */ /* 0x080fe400008f0eff */
[----:B------:R-:W-:Y:S02]  /*2670*/  LEA.HI.X.SX32 R15, R11, R10, 0x1, P2 ;  /* 0x0000000a0b0f7211 */ /* 0x000fe400010f0eff */
[C---:B------:R-:W-:Y:S01]  /*2680*/  LEA R8, P2, R5.reuse, R122, 0x1 ;  /* 0x0000007a05087211 */ /* 0x040fe200078408ff */
[----:B------:R0:W-:Y:S03]  /*2690*/  STL.64 [R1+0x40], R18 ;  /* 0x0000401201007387 */ /* 0x0001e60000100a00 */
[----:B------:R-:W-:Y:S01]  /*26a0*/  LEA.HI.X.SX32 R9, R5, R10, 0x1, P2 ;  /* 0x0000000a05097211 */ /* 0x000fe200010f0eff */
[----:B------:R1:W-:Y:S01]  /*26b0*/  STL.64 [R1+0x38], R14 ;  /* 0x0000380e01007387 */ /* 0x0003e20000100a00 */
[----:B------:R-:W-:-:S02]  /*26c0*/  LOP3.LUT R5, R0, 0x40, RZ, 0x3c, !PT ;  /* 0x0000004000057812 */ /* 0x000fc400078e3cff */
[-C--:B0-----:R-:W-:Y:S02]  /*26d0*/  LEA R18, P0, R13, R122.reuse, 0x1 ;  /* 0x0000007a0d127211 */ /* 0x081fe400078008ff */
[----:B-1----:R-:W-:Y:S02]  /*26e0*/  LEA R14, P1, R3, R122, 0x1 ;  /* 0x0000007a030e7211 */ /* 0x002fe400078208ff */
[-C--:B------:R-:W-:Y:S02]  /*26f0*/  LEA.HI.X.SX32 R19, R13, R10.reuse, 0x1, P0 ;  /* 0x0000000a0d137211 */ /* 0x080fe400000f0eff */
[----:B------:R-:W-:Y:S01]  /*2700*/  LEA.HI.X.SX32 R15, R3, R10, 0x1, P1 ;  /* 0x0000000a030f7211 */ /* 0x000fe200008f0eff */
[----:B------:R-:W-:Y:S01]  /*2710*/  IMAD.MOV.U32 R3, RZ, RZ, 0x3f800000 ;  /* 0x3f800000ff037424 */ /* 0x000fe200078e00ff */
[C---:B------:R-:W-:Y:S01]  /*2720*/  LEA R122, P3, R7.reuse, R122, 0x1 ;  /* 0x0000007a077a7211 */ /* 0x040fe200078608ff */
[----:B------:R0:W-:Y:S03]  /*2730*/  STL.64 [R1+0x30], R18 ;  /* 0x0000301201007387 */ /* 0x0001e60000100a00 */
[----:B------:R-:W-:Y:S01]  /*2740*/  LEA.HI.X.SX32 R123, R7, R10, 0x1, P3 ;  /* 0x0000000a077b7211 */ /* 0x000fe200018f0eff */
[----:B------:R0:W-:Y:S04]  /*2750*/  STL.64 [R1+0x28], R14 ;  /* 0x0000280e01007387 */ /* 0x0001e80000100a00 */
[----:B------:R0:W-:Y:S04]  /*2760*/  STL.64 [R1], R8 ;  /* 0x0000000801007387 */ /* 0x0001e80000100a00 */
.L_x_1:
[----:B------:R-:W2:Y:S04]  /*2770*/  LDL.64 R20, [R1+0x110] ;  /* 0x0001100001147983 */ /* 0x000ea80000100a00 */
[----:B------:R-:W3:Y:S04]  /*2780*/  LDL.64 R12, [R1+0x108] ;  /* 0x00010800010c7983 */ /* 0x000ee80000100a00 */
[----:B0-----:R-:W4:Y:S01]  /*2790*/  LDL.64 R14, [R1+0x100] ;  /* 0x00010000010e7983 */ /* 0x001f220000100a00 */
[----:B------:R-:W-:Y:S02]  /*27a0*/  IMAD.U32 R6, RZ, RZ, UR5 ;  /* 0x00000005ff067e24 */ /* 0x000fe4000f8e00ff */
[----:B------:R-:W-:Y:S01]  /*27b0*/  IMAD.U32 R8, RZ, RZ, UR5 ;  /* 0x00000005ff087e24 */ /* 0x000fe2000f8e00ff */
[----:B------:R-:W4:Y:S01]  /*27c0*/  LDL.64 R16, [R1+0xf8] ;  /* 0x0000f80001107983 */ /* 0x000f220000100a00 */
[----:B------:R-:W-:-:S03]  /*27d0*/  IMAD.U32 R10, RZ, RZ, UR5 ;  /* 0x00000005ff0a7e24 */ /* 0x000fc6000f8e00ff */
[----:B------:R-:W4:Y:S04]  /*27e0*/  LDL.64 R18, [R1+0xf0] ;  /* 0x0000f00001127983 */ /* 0x000f280000100a00 */
[----:B------:R-:W-:Y:S04]  /*27f0*/  STL [R1+0x138], R4 ;  /* 0x0001380401007387 */ /* 0x000fe80000100800 */
[----:B-----5:R-:W-:Y:S04]  /*2800*/  STL.64 [R1+0x130], R122 ;  /* 0x0001307a01007387 */ /* 0x020fe80000100a00 */
[----:B------:R-:W-:Y:S04]  /*2810*/  STL [R1+0x11c], R23 ;  /* 0x00011c1701007387 */ /* 0x000fe80000100800 */
[----:B------:R-:W-:Y:S04]  /*2820*/  STL [R1+0x118], R3 ;  /* 0x0001180301007387 */ /* 0x000fe80000100800 */
[----:B------:R-:W-:Y:S01]  /*2830*/  STL [R1+0x13c], R2 ;  /* 0x00013c0201007387 */ /* 0x000fe20000100800 */
[----:B--2---:R-:W-:-:S03]  /*2840*/  IMAD.WIDE R6, R6, 0x2, R20 ;  /* 0x0000000206067825 */ /* 0x004fc600078e0214 */
[----:B------:R-:W2:Y:S01]  /*2850*/  LDL.64 R20, [R1+0xe8] ;  /* 0x0000e80001147983 */ /* 0x000ea20000100a00 */
[----:B---3--:R-:W-:Y:S01]  /*2860*/  IMAD.WIDE R8, R8, 0x2, R12 ;  /* 0x0000000208087825 */ /* 0x008fe200078e020c */
[----:B------:R-:W-:Y:S02]  /*2870*/  MOV R12, UR5 ;  /* 0x00000005000c7c02 */ /* 0x000fe40008000f00 */
[----:B------:R0:W-:Y:S01]  /*2880*/  STL.64 [R1+0x140], R6 ;  /* 0x0001400601007387 */ /* 0x0001e20000100a00 */
[----:B----4-:R-:W-:-:S03]  /*2890*/  IMAD.WIDE R10, R10, 0x2, R14 ;  /* 0x000000020a0a7825 */ /* 0x010fc600078e020e */
[----:B------:R1:W-:Y:S04]  /*28a0*/  STL.64 [R1+0x148], R8 ;  /* 0x0001480801007387 */ /* 0x0003e80000100a00 */
[----:B------:R3:W-:Y:S04]  /*28b0*/  STL.64 [R1+0x150], R10 ;  /* 0x0001500a01007387 */ /* 0x0007e80000100a00 */
[----:B0-----:R-:W4:Y:S04]  /*28c0*/  LDL.64 R6, [R1+0xd0] ;  /* 0x0000d00001067983 */ /* 0x001f280000100a00 */
[----:B-1----:R-:W4:Y:S04]  /*28d0*/  LDL.64 R8, [R1+0xd8] ;  /* 0x0000d80001087983 */ /* 0x002f280000100a00 */
[----:B---3--:R-:W3:Y:S04]  /*28e0*/  LDL.64 R10, [R1+0xe0] ;  /* 0x0000e000010a7983 */ /* 0x008ee80000100a00 */
[----:B------:R-:W3:Y:S04]  /*28f0*/  LDL.64 R2, [R1+0xc8] ;  /* 0x0000c80001027983 */ /* 0x000ee80000100a00 */
[----:B------:R-:W3:Y:S04]  /*2900*/  LDL.64 R4, [R1+0xc0] ;  /* 0x0000c00001047983 */ /* 0x000ee80000100a00 */
[----:B------:R-:W3:Y:S01]  /*2910*/  LDL.64 R22, [R1+0xb8] ;  /* 0x0000b80001167983 */ /* 0x000ee20000100a00 */
[----:B------:R-:W-:-:S02]  /*2920*/  IMAD.U32 R14, RZ, RZ, UR5 ;  /* 0x00000005ff0e7e24 */ /* 0x000fc4000f8e00ff */
[----:B------:R-:W-:Y:S01]  /*2930*/  IMAD.WIDE R12, R12, 0x2, R16 ;  /* 0x000000020c0c7825 */ /* 0x000fe200078e0210 */
[----:B------:R-:W3:Y:S03]  /*2940*/  LDL.64 R122, [R1+0xb0] ;  /* 0x0000b000017a7983 */ /* 0x000ee60000100a00 */
[----:B------:R-:W-:Y:S01]  /*2950*/  IMAD.U32 R16, RZ, RZ, UR5 ;  /* 0x00000005ff107e24 */ /* 0x000fe2000f8e00ff */
[----:B------:R-:W3:Y:S01]  /*2960*/  LDL.64 R120, [R1+0xa0] ;  /* 0x0000a00001787983 */ /* 0x000ee20000100a00 */
[----:B------:R-:W-:Y:S01]  /*2970*/  IMAD.WIDE R14, R14, 0x2, R18 ;  /* 0x000000020e0e7825 */ /* 0x000fe200078e0212 */
[----:B------:R-:W-:Y:S02]  /*2980*/  MOV R90, UR5 ;  /* 0x00000005005a7c02 */ /* 0x000fe40008000f00 */
[----:B------:R-:W3:Y:S01]  /*2990*/  LDL.64 R124, [R1+0xa8] ;  /* 0x0000a800017c7983 */ /* 0x000ee20000100a00 */
[----:B------:R-:W-:-:S02]  /*29a0*/  IMAD.U32 R18, RZ, RZ, UR5 ;  /* 0x00000005ff127e24 */ /* 0x000fc4000f8e00ff */
[----:B------:R-:W-:Y:S01]  /*29b0*/  IMAD.U32 R88, RZ, RZ, UR5 ;  /* 0x00000005ff587e24 */ /* 0x000fe2000f8e00ff */
[----:B------:R-:W3:Y:S01]  /*29c0*/  LDG.E.U16 R14, desc[UR46][R14.64] ;  /* 0x0000002e0e0e7981 */ /* 0x000ee2000c1e1500 */
[----:B------:R-:W-:Y:S02]  /*29d0*/  IMAD.U32 R92, RZ, RZ, UR5 ;  /* 0x00000005ff5c7e24 */ /* 0x000fe4000f8e00ff */
[----:B------:R-:W-:Y:S01]  /*29e0*/  IMAD.U32 R94, RZ, RZ, UR5 ;  /* 0x00000005ff5e7e24 */ /* 0x000fe2000f8e00ff */
[----:B------:R-:W3:Y:S01]  /*29f0*/  LDG.E.U16 R12, desc[UR46][R12.64] ;  /* 0x0000002e0c0c7981 */ /* 0x000ee2000c1e1500 */
[----:B--2---:R-:W-:-:S04]  /*2a00*/  IMAD.WIDE R16, R16, 0x2, R20 ;  /* 0x0000000210107825 */ /* 0x004fc800078e0214 */
[----:B------:R-:W-:Y:S02]  /*2a10*/  IMAD.U32 R20, RZ, RZ, UR5 ;  /* 0x00000005ff147e24 */ /* 0x000fe4000f8e00ff */
[----:B------:R-:W-:Y:S01]  /*2a20*/  IMAD.U32 R96, RZ, RZ, UR5 ;  /* 0x00000005ff607e24 */ /* 0x000fe2000f8e00ff */
[----:B------:R-:W2:Y:S01]  /*2a30*/  LDG.E.U16 R16, desc[UR46][R16.64] ;  /* 0x0000002e10107981 */ /* 0x000ea2000c1e1500 */
[----:B----4-:R-:W-:-:S04]  /*2a40*/  IMAD.WIDE R88, R88, 0x2, R6 ;  /* 0x0000000258587825 */ /* 0x010fc800078e0206 */
[----:B------:R-:W-:Y:S02]  /*2a50*/  IMAD.WIDE R20, R20, 0x2, R8 ;  /* 0x0000000214147825 */ /* 0x000fe400078e0208 */
[----:B------:R-:W4:Y:S02]  /*2a60*/  LDG.E.U16 R88, desc[UR46][R88.64] ;  /* 0x0000002e58587981 */ /* 0x000f24000c1e1500 */
[----:B---3--:R-:W-:Y:S02]  /*2a70*/  IMAD.WIDE R18, R18, 0x2, R10 ;  /* 0x0000000212127825 */ /* 0x008fe400078e020a */
[----:B------:R-:W3:Y:S02]  /*2a80*/  LDL.LU.64 R10, [R1+0x150] ;  /* 0x00015000010a7983 */ /* 0x000ee40000300a00 */
[----:B------:R-:W-:Y:S02]  /*2a90*/  IMAD.WIDE R90, R90, 0x2, R2 ;  /* 0x000000025a5a7825 */ /* 0x000fe400078e0202 */
[----:B------:R-:W2:Y:S02]  /*2aa0*/  LDL.LU.64 R8, [R1+0x148] ;  /* 0x0001480001087983 */ /* 0x000ea40000300a00 */
[----:B------:R-:W-:-:S02]  /*2ab0*/  IMAD.WIDE R92, R92, 0x2, R4 ;  /* 0x000000025c5c7825 */ /* 0x000fc400078e0204 */
[----:B------:R-:W4:Y:S02]  /*2ac0*/  LDL.LU.64 R6, [R1+0x140] ;  /* 0x0001400001067983 */ /* 0x000f240000300a00 */
[----:B------:R-:W-:Y:S02]  /*2ad0*/  IMAD.WIDE R94, R94, 0x2, R22 ;  /* 0x000000025e5e7825 */ /* 0x000fe400078e0216 */
[----:B------:R-:W2:Y:S04]  /*2ae0*/  LDL.LU R2, [R1+0x13c] ;  /* 0x00013c0001027983 */ /* 0x000ea80000300800 */
[----:B------:R-:W2:Y:S04]  /*2af0*/  LDL.LU R4, [R1+0x138] ;  /* 0x0001380001047983 */ /* 0x000ea80000300800 */
[----:B------:R-:W2:Y:S01]  /*2b00*/  LDL.64 R22, [R1+0x98] ;  /* 0x0000980001167983 */ /* 0x000ea20000100a00 */
[----:B------:R-:W-:-:S02]  /*2b10*/  IMAD.U32 R100, RZ, RZ, UR5 ;  /* 0x00000005ff647e24 */ /* 0x000fc4000f8e00ff */
[----:B------:R-:W-:Y:S01]  /*2b20*/  IMAD.WIDE R96, R96, 0x2, R122 ;  /* 0x0000000260607825 */ /* 0x000fe200078e027a */
[----:B------:R-:W-:Y:S01]  /*2b30*/  MOV R5, UR5 ;  /* 0x0000000500057c02 */ /* 0x000fe20008000f00 */
[----:B------:R-:W2:Y:S02]  /*2b40*/  LDG.E.U16 R18, desc[UR46][R18.64] ;  /* 0x0000002e12127981 */ /* 0x000ea4000c1e1500 */
[----:B------:R-:W-:Y:S02]  /*2b50*/  IMAD.WIDE R100, R100, 0x2, R120 ;  /* 0x0000000264647825 */ /* 0x000fe400078e0278 */
[----:B------:R-:W2:Y:S02]  /*2b60*/  LDG.E.U16 R92, desc[UR46][R92.64] ;  /* 0x0000002e5c5c7981 */ /* 0x000ea4000c1e1500 */
[----:B------:R-:W-:Y:S02]  /*2b70*/  IMAD.U32 R98, RZ, RZ, UR5 ;  /* 0x00000005ff627e24 */ /* 0x000fe4000f8e00ff */
[----:B------:R-:W2:Y:S02]  /*2b80*/  LDG.E.U16 R96, desc[UR46][R96.64] ;  /* 0x0000002e60607981 */ /* 0x000ea4000c1e1500 */
[----:B------:R-:W-:-:S02]  /*2b90*/  IMAD.WIDE R98, R98, 0x2, R124 ;  /* 0x0000000262627825 */ /* 0x000fc400078e027c */
[----:B------:R-:W2:Y:S04]  /*2ba0*/  LDG.E.U16 R100, desc[UR46][R100.64] ;  /* 0x0000002e64647981 */ /* 0x000ea8000c1e1500 */
[----:B------:R-:W2:Y:S04]  /*2bb0*/  LDG.E.U16 R20, desc[UR46][R20.64] ;  /* 0x0000002e14147981 */ /* 0x000ea8000c1e1500 */
[----:B------:R-:W2:Y:S04]  /*2bc0*/  LDG.E.U16 R90, desc[UR46][R90.64] ;  /* 0x0000002e5a5a7981 */ /* 0x000ea8000c1e1500 */
[----:B------:R-:W2:Y:S04]  /*2bd0*/  LDG.E.U16 R94, desc[UR46][R94.64] ;  /* 0x0000002e5e5e7981 */ /* 0x000ea8000c1e1500 */
[----:B------:R-:W2:Y:S04]  /*2be0*/  LDG.E.U16 R98, desc[UR46][R98.64] ;  /* 0x0000002e62627981 */ /* 0x000ea8000c1e1500 */
[----:B------:R-:W2:Y:S04]  /*2bf0*/  LDL.LU.64 R122, [R1+0x130] ;  /* 0x00013000017a7983 */ /* 0x000ea80000300a00 */
[----:B------:R-:W2:Y:S04]  /*2c00*/  LDL.64 R120, [R1+0x90] ;  /* 0x0000900001787983 */ /* 0x000ea80000100a00 */
[----:B---3--:R-:W3:Y:S04]  /*2c10*/  LDG.E.U16 R10, desc[UR46][R10.64] ;  /* 0x0000002e0a0a7981 */ /* 0x008ee8000c1e1500 */
[----:B----4-:R-:W4:Y:S04]  /*2c20*/  LDG.E.U16 R6, desc[UR46][R6.64] ;  /* 0x0000002e06067981 */ /* 0x010f28000c1e1500 */
[----:B--2---:R0:W2:Y:S02]  /*2c30*/  LDG.E.U16 R7, desc[UR46][R8.64] ;  /* 0x0000002e08077981 */ /* 0x0040a4000c1e1500 */
[----:B0-----:R-:W-:Y:S01]  /*2c40*/  IMAD.WIDE R8, R5, 0x2, R22 ;  /* 0x0000000205087825 */ /* 0x001fe200078e0216 */
[----:B------:R-:W-:Y:S01]  /*2c50*/  LOP3.LUT R3, R0, 0x40, RZ, 0x3c, !PT ;  /* 0x0000004000037812 */ /* 0x000fe200078e3cff */
[----:B------:R-:W2:Y:S04]  /*2c60*/  LDL.64 R22, [R1+0x88] ;  /* 0x0000880001167983 */ /* 0x000ea80000100a00 */
[----:B------:R-:W2:Y:S01]  /*2c70*/  LDG.E.U16 R8, desc[UR46][R8.64] ;  /* 0x0000002e08087981 */ /* 0x000ea2000c1e1500 */
[----:B------:R-:W-:Y:S06]  /*2c80*/  BAR.SYNC.DEFER_BLOCKING 0x0 ;  /* 0x0000000000007b1d */ /* 0x000fec0000010000 */
[----:B------:R-:W-:Y:S04]  /*2c90*/  STS.U16 [R0+UR45+0x10800], R14 ;  /* 0x0108000e00007988 */ /* 0x000fe8000800042d */
[----:B------:R0:W-:Y:S04]  /*2ca0*/  STS.U16 [R0+UR45+0x10c00], R18 ;  /* 0x010c001200007988 */ /* 0x0001e8000800042d */
[----:B------:R-:W-:Y:S04]  /*2cb0*/  STS.U16 [R0+UR45+0x11000], R88 ;  /* 0x0110005800007988 */ /* 0x000fe8000800042d */
[----:B------:R-:W-:Y:S04]  /*2cc0*/  STS.U16 [R0+UR45+0x11400], R92 ;  /* 0x0114005c00007988 */ /* 0x000fe8000800042d */
[----:B------:R-:W-:Y:S04]  /*2cd0*/  STS.U16 [R0+UR45+0x11800], R96 ;  /* 0x0118006000007988 */ /* 0x000fe8000800042d */
[----:B------:R-:W-:Y:S04]  /*2ce0*/  STS.U16 [R0+UR45+0x11c00], R100 ;  /* 0x011c006400007988 */ /* 0x000fe8000800042d */
[----:B------:R-:W-:Y:S04]  /*2cf0*/  STL [R1+0x120], R0 ;  /* 0x0001200001007387 */ /* 0x000fe80000100800 */
[----:B0-----:R-:W2:Y:S04]  /*2d00*/  LDL.64 R18, [R1+0x80] ;  /* 0x0000800001127983 */ /* 0x001ea80000100a00 */
[----:B---3--:R-:W-:Y:S04]  /*2d10*/  STS.U16 [R0+UR45+0x10400], R10 ;  /* 0x0104000a00007988 */ /* 0x008fe8000800042d */
[----:B----4-:R-:W-:Y:S01]  /*2d20*/  STS.U16 [R0+UR45+0x10000], R6 ;  /* 0x0100000600007988 */ /* 0x010fe2000800042d */
[----:B------:R-:W-:-:S03]  /*2d30*/  IMAD.U32 R14, RZ, RZ, UR4 ;  /* 0x00000004ff0e7e24 */ /* 0x000fc6000f8e00ff */
[----:B------:R-:W3:Y:S04]  /*2d40*/  LDL.64 R124, [R1+0x60] ;  /* 0x00006000017c7983 */ /* 0x000ee80000100a00 */
[----:B--2---:R-:W-:Y:S04]  /*2d50*/  STS.U16 [R3+UR45+0x10200], R7 ;  /* 0x0102000703007988 */ /* 0x004fe8000800042d */
[----:B------:R-:W-:Y:S04]  /*2d60*/  STS.U16 [R3+UR45+0x10600], R12 ;  /* 0x0106000c03007988 */ /* 0x000fe8000800042d */
[----:B------:R-:W-:Y:S04]  /*2d70*/  STS.U16 [R3+UR45+0x10a00], R16 ;  /* 0x010a001003007988 */ /* 0x000fe8000800042d */
[----:B------:R0:W-:Y:S04]  /*2d80*/  STS.U16 [R3+UR45+0x10e00], R20 ;  /* 0x010e001403007988 */ /* 0x0001e8000800042d */
[----:B------:R-:W-:Y:S04]  /*2d90*/  STS.U16 [R3+UR45+0x11200], R90 ;  /* 0x0112005a03007988 */ /* 0x000fe8000800042d */
[----:B------:R-:W-:Y:S04]  /*2da0*/  STS.U16 [R3+UR45+0x11600], R94 ;  /* 0x0116005e03007988 */ /* 0x000fe8000800042d */
[----:B------:R1:W-:Y:S04]  /*2db0*/  STS.U16 [R3+UR45+0x11a00], R98 ;  /* 0x011a006203007988 */ /* 0x0003e8000800042d */
[----:B------:R2:W-:Y:S01]  /*2dc0*/  STS.U16 [R3+UR45+0x11e00], R8 ;  /* 0x011e000803007988 */ /* 0x0005e2000800042d */
[----:B------:R4:W-:Y:S06]  /*2dd0*/  MEMBAR.ALL.CTA ;  /* 0x0000000000007992 */ /* 0x0009ec0000008000 */
[----:B----4-:R-:W4:Y:S01]  /*2de0*/  FENCE.VIEW.ASYNC.S ;  /* 0x00000000000073c6 */ /* 0x010f220000000000 */
[----:B0-----:R-:W-:-:S03]  /*2df0*/  IMAD.U32 R20, RZ, RZ, UR4 ;  /* 0x00000004ff147e24 */ /* 0x001fc6000f8e00ff */
[----:B------:R-:W3:Y:S01]  /*2e00*/  LDL.64 R16, [R1+0x78] ;  /* 0x0000780001107983 */ /* 0x000ee20000100a00 */
[----:B------:R-:W-:-:S03]  /*2e10*/  IMAD.WIDE R20, R20, 0x2, R120 ;  /* 0x0000000214147825 */ /* 0x000fc600078e0278 */
[----:B------:R-:W3:Y:S01]  /*2e20*/  LDL.64 R12, [R1+0x70] ;  /* 0x00007000010c7983 */ /* 0x000ee20000100a00 */
[----:B------:R-:W-:Y:S02]  /*2e30*/  IMAD.U32 R10, RZ, RZ, UR4 ;  /* 0x00000004ff0a7e24 */ /* 0x000fe4000f8e00ff */
[----:B------:R-:W-:Y:S01]  /*2e40*/  IMAD.U32 R6, RZ, RZ, UR4 ;  /* 0x00000004ff067e24 */ /* 0x000fe2000f8e00ff */
[----:B------:R-:W3:Y:S01]  /*2e50*/  LDL.64 R120, [R1+0x58] ;  /* 0x0000580001787983 */ /* 0x000ee20000100a00 */
[----:B----4-:R-:W-:Y:S06]  /*2e60*/  BAR.SYNC.DEFER_BLOCKING 0x0 ;  /* 0x0000000000007b1d */ /* 0x010fec0000010000 */
[----:B------:R-:W4:Y:S01]  /*2e70*/  LDG.E.U16 R20, desc[UR46][R20.64] ;  /* 0x0000002e14147981 */ /* 0x000f22000c1e1500 */
[----:B------:R-:W-:-:S03]  /*2e80*/  IMAD.WIDE R10, R10, 0x2, R22 ;  /* 0x000000020a0a7825 */ /* 0x000fc600078e0216 */
[----:B------:R-:W4:Y:S01]  /*2e90*/  LDL.64 R22, [R1+0x40] ;  /* 0x0000400001167983 */ /* 0x000f220000100a00 */
[----:B------:R-:W-:-:S03]  /*2ea0*/  IMAD.WIDE R6, R6, 0x2, R18 ;  /* 0x0000000206067825 */ /* 0x000fc600078e0212 */
[----:B------:R-:W4:Y:S01]  /*2eb0*/  LDL.64 R18, [R1+0x48] ;  /* 0x0000480001127983 */ /* 0x000f220000100a00 */
[----:B------:R-:W-:Y:S01]  /*2ec0*/  USHF.L.U32 UR7, UR22, 0x8, URZ ;  /* 0x0000000816077899 */ /* 0x000fe2000800063f */
[----:B-1----:R-:W-:Y:S01]  /*2ed0*/  WARPGROUP.ARRIVE ;  /* 0x00000000000079c5 */ /* 0x002fe20000000000 */
[----:B------:R-:W-:Y:S01]  /*2ee0*/  UMOV UR9, 0x40000040 ;  /* 0x4000004000097882 */ /* 0x000fe20000000000 */
[----:B--2---:R-:W-:Y:S01]  /*2ef0*/  IMAD.U32 R8, RZ, RZ, UR4 ;  /* 0x00000004ff087e24 */ /* 0x004fe2000f8e00ff */
[----:B------:R-:W-:Y:S01]  /*2f00*/  ULOP3.LUT UR7, UR7, 0xc00, URZ, 0xc0, !UPT ;  /* 0x00000c0007077892 */ /* 0x000fe2000f8ec03f */
[----:B------:R-:W2:Y:S03]  /*2f10*/  LDG.E.U16 R6, desc[UR46][R6.64] ;  /* 0x0000002e06067981 */ /* 0x000ea6000c1e1500 */
[----:B------:R-:W-:Y:S01]  /*2f20*/  ULEA.HI UR7, UR45, UR7, URZ, 0x1c ;  /* 0x000000072d077291 */ /* 0x000fe2000f8fe03f */
[----:B------:R-:W2:Y:S03]  /*2f30*/  LDG.E.U16 R5, desc[UR46][R10.64] ;  /* 0x0000002e0a057981 */ /* 0x000ea6000c1e1500 */
[----:B------:R-:W-:-:S09]  /*2f40*/  ULOP3.LUT UR8, UR7, 0x3fff, URZ, 0xc0, !UPT ;  /* 0x00003fff07087892 */ /* 0x000fd2000f8ec03f */
[----:B------:R-:W-:Y:S01]  /*2f50*/  HGMMA.64x64x16.F32.BF16 R88, gdesc[UR8].tnspA, RZ, !UPT ;  /* 0x20e00000085879f0 */ /* 0x000fe2000c7018ff */
[----:B------:R-:W-:Y:S01]  /*2f60*/  UIADD3 UR12, UP0, UR8, 0x80, URZ ;  /* 0x00000080080c7890 */ /* 0x000fe2000ff1e03f */
[----:B------:R-:W-:-:S03]  /*2f70*/  UMOV UR7, URZ ;  /* 0x0000003f00077c82 */ /* 0x000fc60008000000 */
[----:B------:R-:W-:-:S04]  /*2f80*/  UIADD3.X UR13, UR7, 0x40000040, URZ, UP0, !UPT ;  /* 0x40000040070d7890 */ /* 0x000fc800087fe43f */
[----:B------:R-:W-:-:S05]  /*2f90*/  UIADD3.64 UR24, UR12, 0x80, URZ ;  /* 0x000000800c187897 */ /* 0x000fca000fffe03f */
[----:B------:R-:W-:Y:S01]  /*2fa0*/  HGMMA.64x64x16.F32.BF16 R88, gdesc[UR12].tnspA, R88 ;  /* 0x20e000000c5879f0 */ /* 0x000fe20008701858 */
[----:B---3--:R-:W-:-:S03]  /*2fb0*/  IMAD.WIDE R14, R14, 0x2, R16 ;  /* 0x000000020e0e7825 */ /* 0x008fc600078e0210 */
[----:B------:R-:W-:Y:S01]  /*2fc0*/  HGMMA.64x64x16.F32.BF16 R88, gdesc[UR24].tnspA, R88 ;  /* 0x20e00000185879f0 */ /* 0x000fe20008701858 */
[----:B------:R-:W3:Y:S01]  /*2fd0*/  LDL.64 R16, [R1+0x50] ;  /* 0x0000500001107983 */ /* 0x000ee20000100a00 */
[----:B------:R-:W-:Y:S01]  /*2fe0*/  UIADD3.64 UR28, UR12, 0x100, URZ ;  /* 0x000001000c1c7897 */ /* 0x000fe2000fffe03f */
[----:B------:R-:W-:Y:S02]  /*2ff0*/  IMAD.WIDE R8, R8, 0x2, R12 ;  /* 0x0000000208087825 */ /* 0x000fe400078e020c */
[----:B------:R0:W2:Y:S04]  /*3000*/  LDG.E.U16 R7, desc[UR46][R14.64] ;  /* 0x0000002e0e077981 */ /* 0x0000a8000c1e1500 */
[----:B----4-:R1:W-:Y:S02]  /*3010*/  STL [R1+0x12c], R20 ;  /* 0x00012c1401007387 */ /* 0x0103e40000100800 */
[----:B------:R-:W-:Y:S02]  /*3020*/  HGMMA.64x64x16.F32.BF16 R88, gdesc[UR28].tnspA, R88 ;  /* 0x20e000001c5879f0 */ /* 0x000fe40008701858 */
[----:B-1----:R-:W4:Y:S01]  /*3030*/  LDL.64 R20, [R1+0x68] ;  /* 0x0000680001147983 */ /* 0x002f220000100a00 */
[----:B------:R-:W-:Y:S01]  /*3040*/  MOV R12, UR4 ;  /* 0x00000004000c7c02 */ /* 0x000fe20008000f00 */
[----:B0-----:R-:W-:-:S02]  /*3050*/  IMAD.U32 R14, RZ, RZ, UR4 ;  /* 0x00000004ff0e7e24 */ /* 0x001fc4000f8e00ff */
[----:B------:R-:W-:Y:S01]  /*3060*/  IMAD.U32 R15, RZ, RZ, UR4 ;  /* 0x00000004ff0f7e24 */ /* 0x000fe2000f8e00ff */
[----:B------:R-:W2:Y:S01]  /*3070*/  LDG.E.U16 R8, desc[UR46][R8.64] ;  /* 0x0000002e08087981 */ /* 0x000ea2000c1e1500 */
[----:B------:R-:W-:Y:S01]  /*3080*/  UIADD3.64 UR32, UR12, 0x180, URZ ;  /* 0x000001800c207897 */ /* 0x000fe2000fffe03f */
[----:B------:R-:W-:-:S04]  /*3090*/  IMAD.U32 R10, RZ, RZ, UR4 ;  /* 0x00000004ff0a7e24 */ /* 0x000fc8000f8e00ff */
[----:B------:R-:W-:-:S04]  /*30a0*/  IMAD.WIDE R10, R10, 0x2, R124 ;  /* 0x000000020a0a7825 */ /* 0x000fc800078e027c */
[----:B------:R-:W-:Y:S01]  /*30b0*/  HGMMA.64x64x16.F32.BF16 R88, gdesc[UR32].tnspA, R88 ;  /* 0x20e00000205879f0 */ /* 0x000fe20008701858 */
[----:B------:R-:W-:Y:S02]  /*30c0*/  UIADD3.64 UR36, UR12, 0x200, URZ ;  /* 0x000002000c247897 */ /* 0x000fe4000fffe03f */
[----:B------:R-:W-:-:S07]  /*30d0*/  UIADD3.64 UR40, UR12, 0x280, URZ ;  /* 0x000002800c287897 */ /* 0x000fce000fffe03f */
[----:B------:R-:W-:Y:S01]  /*30e0*/  HGMMA.64x64x16.F32.BF16 R88, gdesc[UR36].tnspA, R88 ;  /* 0x20e00000245879f0 */ /* 0x000fe20008701858 */
[----:B------:R-:W-:-:S03]  /*30f0*/  UIADD3.64 UR16, UR12, 0x300, URZ ;  /* 0x000003000c107897 */ /* 0x000fc6000fffe03f */
[----:B------:R-:W-:Y:S01]  /*3100*/  HGMMA.64x64x16.F32.BF16 R88, gdesc[UR40].tnspA, R88 ;  /* 0x20e00000285879f0 */ /* 0x000fe20008701858 */
[----:B----4-:R-:W-:Y:S02]  /*3110*/  IMAD.WIDE R12, R12, 0x2, R20 ;  /* 0x000000020c0c7825 */ /* 0x010fe400078e0214 */
[----:B------:R-:W4:Y:S03]  /*3120*/  LDG.E.U16 R21, desc[UR46][R10.64] ;  /* 0x0000002e0a157981 */ /* 0x000f26000c1e1500 */
[----:B------:R-:W-:Y:S01]  /*3130*/  HGMMA.64x64x16.F32.BF16 R88, gdesc[UR16].tnspA, R88, gsb0 ;  /* 0x20e00000105879f0 */ /* 0x000fe20008001858 */
[----:B------:R0:W4:Y:S02]  /*3140*/  LDG.E.U16 R9, desc[UR46][R12.64] ;  /* 0x0000002e0c097981 */ /* 0x000124000c1e1500 */
[----:B0-----:R-:W-:-:S04]  /*3150*/  IMAD.WIDE R12, R14, 0x2, R120 ;  /* 0x000000020e0c7825 */ /* 0x001fc800078e0278 */
[----:B---3--:R-:W-:-:S04]  /*3160*/  IMAD.WIDE R14, R15, 0x2, R16 ;  /* 0x000000020f0e7825 */ /* 0x008fc800078e0210 */
[----:B------:R-:W-:Y:S01]  /*3170*/  IMAD.U32 R16, RZ, RZ, UR4 ;  /* 0x00000004ff107e24 */ /* 0x000fe2000f8e00ff */
[----:B------:R-:W3:Y:S03]  /*3180*/  LDG.E.U16 R120, desc[UR46][R14.64] ;  /* 0x0000002e0e787981 */ /* 0x000ee6000c1e1500 */
[----:B------:R-:W-:-:S04]  /*3190*/  IMAD.WIDE R16, R16, 0x2, R18 ;  /* 0x0000000210107825 */ /* 0x000fc800078e0212 */
[----:B------:R-:W-:Y:S01]  /*31a0*/  IMAD.U32 R18, RZ, RZ, UR4 ;  /* 0x00000004ff127e24 */ /* 0x000fe2000f8e00ff */
[----:B------:R-:W2:Y:S03]  /*31b0*/  LDG.E.U16 R121, desc[UR46][R16.64] ;  /* 0x0000002e10797981 */ /* 0x000ea6000c1e1500 */
[----:B------:R-:W-:Y:S01]  /*31c0*/  IMAD.WIDE R18, R18, 0x2, R22 ;  /* 0x0000000212127825 */ /* 0x000fe200078e0216 */
[----:B------:R-:W4:Y:S04]  /*31d0*/  LDL.64 R14, [R1+0x30] ;  /* 0x00003000010e7983 */ /* 0x000f280000100a00 */
[----:B------:R0:W3:Y:S04]  /*31e0*/  LDG.E.U16 R22, desc[UR46][R12.64] ;  /* 0x0000002e0c167981 */ /* 0x0000e8000c1e1500 */
[----:B------:R-:W2:Y:S04]  /*31f0*/  LDL.64 R16, [R1+0x28] ;  /* 0x0000280001107983 */ /* 0x000ea80000100a00 */
[----:B------:R-:W3:Y:S04]  /*3200*/  LDG.E.U16 R124, desc[UR46][R18.64] ;  /* 0x0000002e127c7981 */ /* 0x000ee8000c1e1500 */
[----:B------:R-:W4:Y:S04]  /*3210*/  LDL.64 R12, [R1+0x38] ;  /* 0x00003800010c7983 */ /* 0x000f280000100a00 */
[----:B------:R-:W3:Y:S01]  /*3220*/  LDL.64 R18, [R1] ;  /* 0x0000000001127983 */ /* 0x000ee20000100a00 */
[----:B------:R-:W-:Y:S01]  /*3230*/  MOV R10, UR4 ;  /* 0x00000004000a7c02 */ /* 0x000fe20008000f00 */
[----:B------:R-:W-:-:S02]  /*3240*/  WARPGROUP.DEPBAR.LE gsb0, 0x0 ;  /* 0x00008000000079c5 */ /* 0x000fc40000010000 */
[----:B------:R-:W-:Y:S04]  /*3250*/  STL [R1+0x128], R122 ;  /* 0x0001287a01007387 */ /* 0x000fe80000100800 */
[----:B------:R-:W-:Y:S01]  /*3260*/  STL [R1+0x124], R123 ;  /* 0x0001247b01007387 */ /* 0x000fe20000100800 */
[----:B----4-:R-:W-:-:S04]  /*3270*/  IMAD.WIDE R10, R10, 0x2, R12 ;  /* 0x000000020a0a7825 */ /* 0x010fc800078e020c */
[----:B0-----:R-:W-:Y:S02]  /*3280*/  IMAD.U32 R12, RZ, RZ, UR4 ;  /* 0x00000004ff0c7e24 */ /* 0x001fe4000f8e00ff */
[----:B------:R0:W4:Y:S02]  /*3290*/  LDG.E.U16 R11, desc[UR46][R10.64] ;  /* 0x0000002e0a0b7981 */ /* 0x000124000c1e1500 */
[----:B------:R-:W-:-:S06]  /*32a0*/  IMAD.WIDE R12, R12, 0x2, R14 ;  /* 0x000000020c0c7825 */ /* 0x000fcc00078e020e */
[----:B------:R1:W4:Y:S01]  /*32b0*/  LDG.E.U16 R12, desc[UR46][R12.64] ;  /* 0x0000002e0c0c7981 */ /* 0x000322000c1e1500 */
[----:B0-----:R-:W-:Y:S01]  /*32c0*/  FMUL R10, R88, UR20 ;  /* 0x00000014580a7c20 */ /* 0x001fe20008400000 */
[----:B-1----:R-:W-:-:S05]  /*32d0*/  FMUL R13, R89, UR20 ;  /* 0x00000014590d7c20 */ /* 0x002fca0008400000 */
[----:B------:R-:W-:Y:S01]  /*32e0*/  FMNMX R10, R10, R13, !PT ;  /* 0x0000000d0a0a7209 */ /* 0x000fe20007800000 */
[----:B------:R-:W-:-:S05]  /*32f0*/  FMUL R13, R92, UR20 ;  /* 0x000000145c0d7c20 */ /* 0x000fca0008400000 */
[----:B------:R-:W-:Y:S01]  /*3300*/  FMNMX R10, R13, R10, !PT ;  /* 0x0000000a0d0a7209 */ /* 0x000fe20007800000 */
[----:B------:R-:W-:-:S05]  /*3310*/  FMUL R13, R93, UR20 ;  /* 0x000000145d0d7c20 */ /* 0x000fca0008400000 */
[----:B------:R-:W-:Y:S01]  /*3320*/  FMNMX R10, R13, R10, !PT ;  /* 0x0000000a0d0a7209 */ /* 0x000fe20007800000 */
[----:B------:R-:W-:-:S05]  /*3330*/  FMUL R13, R96, UR20 ;  /* 0x00000014600d7c20 */ /* 0x000fca0008400000 */
[----:B------:R-:W-:Y:S01]  /*3340*/  FMNMX R10, R13, R10, !PT ;  /* 0x0000000a0d0a7209 */ /* 0x000fe20007800000 */
[----:B------:R-:W-:Y:S01]  /*3350*/  FMUL R13, R97, UR20 ;  /* 0x00000014610d7c20 */ /* 0x000fe20008400000 */
[----:B------:R-:W-:-:S04]  /*3360*/  IMAD.U32 R14, RZ, RZ, UR4 ;  /* 0x00000004ff0e7e24 */ /* 0x000fc8000f8e00ff */
[----:B------:R-:W-:Y:S01]  /*3370*/  FMNMX R10, R13, R10, !PT ;  /* 0x0000000a0d0a7209 */ /* 0x000fe20007800000 */
[----:B------:R-:W-:Y:S01]  /*3380*/  FMUL R13, R100, UR20 ;  /* 0x00000014640d7c20 */ /* 0x000fe20008400000 */
[----:B--2---:R-:W-:-:S04]  /*3390*/  IMAD.WIDE R14, R14, 0x2, R16 ;  /* 0x000000020e0e7825 */ /* 0x004fc800078e0210 */
[----:B------:R-:W-:Y:S01]  /*33a0*/  IMAD.U32 R16, RZ, RZ, UR4 ;  /* 0x00000004ff107e24 */ /* 0x000fe2000f8e00ff */
[----:B------:R-:W-:Y:S01]  /*33b0*/  FMNMX R10, R13, R10, !PT ;  /* 0x0000000a0d0a7209 */ /* 0x000fe20007800000 */
[----:B------:R-:W-:Y:S01]  /*33c0*/  FMUL R13, R101, UR20 ;  /* 0x00000014650d7c20 */ /* 0x000fe20008400000 */
[----:B------:R0:W2:Y:S01]  /*33d0*/  LDG.E.U16 R14, desc[UR46][R14.64] ;  /* 0x0000002e0e0e7981 */ /* 0x0000a2000c1e1500 */
[----:B---3--:R-:W-:-:S03]  /*33e0*/  IMAD.WIDE R16, R16, 0x2, R18 ;  /* 0x0000000210107825 */ /* 0x008fc600078e0212 */
[----:B------:R-:W-:Y:S01]  /*33f0*/  FMNMX R10, R13, R10, !PT ;  /* 0x0000000a0d0a7209 */ /* 0x000fe20007800000 */
[----:B------:R-:W-:Y:S02]  /*3400*/  FMUL R13, R104, UR20 ;  /* 0x00000014680d7c20 */ /* 0x000fe40008400000 */
[----:B------:R1:W3:Y:S03]  /*3410*/  LDG.E.U16 R16, desc[UR46][R16.64] ;  /* 0x0000002e10107981 */ /* 0x0002e6000c1e1500 */
[----:B------:R-:W-:Y:S01]  /*3420*/  FMNMX R10, R13, R10, !PT ;  /* 0x0000000a0d0a7209 */ /* 0x000fe20007800000 */
[----:B------:R-:W-:-:S05]  /*3430*/  FMUL R13, R105, UR20 ;  /* 0x00000014690d7c20 */ /* 0x000fca0008400000 */
        /* <DEDUP_REMOVED lines=13> */
[----:B0-----:R-:W-:Y:S01]  /*3510*/  FMUL R15, R90, UR20 ;  /* 0x000000145a0f7c20 */ /* 0x001fe20008400000 */
[----:B-1----:R-:W-:-:S03]  /*3520*/  FMUL R17, R91, UR20 ;  /* 0x000000145b117c20 */ /* 0x002fc60008400000 */
[----:B------:R-:W0:Y:S02]  /*3530*/  SHFL.BFLY PT, R10, R13, 0x2, 0x1f ;  /* 0x0c401f000d0a7f89 */ /* 0x000e2400000e0000 */
[----:B------:R-:W-:Y:S01]  /*3540*/  FMNMX R15, R15, R17, !PT ;  /* 0x000000110f0f7209 */ /* 0x000fe20007800000 */
[----:B------:R-:W-:-:S05]  /*3550*/  FMUL R17, R94, UR20 ;  /* 0x000000145e117c20 */ /* 0x000fca0008400000 */
[----:B------:R-:W-:Y:S01]  /*3560*/  FMNMX R15, R17, R15, !PT ;  /* 0x0000000f110f7209 */ /* 0x000fe20007800000 */
[----:B------:R-:W-:-:S05]  /*3570*/  FMUL R17, R95, UR20 ;  /* 0x000000145f117c20 */ /* 0x000fca0008400000 */
[----:B------:R-:W-:Y:S01]  /*3580*/  FMNMX R15, R17, R15, !PT ;  /* 0x0000000f110f7209 */ /* 0x000fe20007800000 */
[----:B------:R-:W-:-:S05]  /*3590*/  FMUL R17, R98, UR20 ;  /* 0x0000001462117c20 */ /* 0x000fca0008400000 */
[----:B------:R-:W-:Y:S02]  /*35a0*/  FMNMX R15, R17, R15, !PT ;  /* 0x0000000f110f7209 */ /* 0x000fe40007800000 */
[----:B0-----:R-:W-:Y:S01]  /*35b0*/  FMNMX R10, R13, R10, !PT ;  /* 0x0000000a0d0a7209 */ /* 0x001fe20007800000 */
[----:B------:R-:W-:-:S05]  /*35c0*/  FMUL R13, R99, UR20 ;  /* 0x00000014630d7c20 */ /* 0x000fca0008400000 */
[----:B------:R-:W-:Y:S02]  /*35d0*/  FMNMX R13, R13, R15, !PT ;  /* 0x0000000f0d0d7209 */ /* 0x000fe40007800000 */
[----:B------:R-:W0:Y:S01]  /*35e0*/  SHFL.BFLY PT, R15, R10, 0x1, 0x1f ;  /* 0x0c201f000a0f7f89 */ /* 0x000e2200000e0000 */
[----:B------:R-:W-:Y:S01]  /*35f0*/  FMUL R17, R102, UR20 ;  /* 0x0000001466117c20 */ /* 0x000fe20008400000 */
[----:B0-----:R-:W-:-:S04]  /*3600*/  FMNMX R10, R10, R15, !PT ;  /* 0x0000000f0a0a7209 */ /* 0x001fc80007800000 */
[----:B------:R-:W-:-:S05]  /*3610*/  FMNMX R10, R10, R2, !PT ;  /* 0x000000020a0a7209 */ /* 0x000fca0007800000 */
[----:B------:R-:W-:-:S04]  /*3620*/  FFMA R88, R88, UR20, -R10 ;  /* 0x0000001458587c23 */ /* 0x000fc8000800080a */
[----:B------:R-:W-:-:S04]  /*3630*/  FMUL R88, R88, 1.4426950216293334961 ;  /* 0x3fb8aa3b58587820 */ /* 0x000fc80000400000 */
[----:B------:R-:W0:Y:S01]  /*3640*/  MUFU.EX2 R0, R88 ;  /* 0x0000005800007308 */ /* 0x000e220000000800 */
[----:B------:R-:W-:Y:S01]  /*3650*/  FMNMX R13, R17, R13, !PT ;  /* 0x0000000d110d7209 */ /* 0x000fe20007800000 */
[----:B------:R-:W-:Y:S01]  /*3660*/  FMUL R17, R103, UR20 ;  /* 0x0000001467117c20 */ /* 0x000fe20008400000 */
[----:B------:R-:W-:-:S04]  /*3670*/  FFMA R89, R89, UR20, -R10 ;  /* 0x0000001459597c23 */ /* 0x000fc8000800080a */
[----:B------:R-:W-:Y:S01]  /*3680*/  FMNMX R13, R17, R13, !PT ;  /* 0x0000000d110d7209 */ /* 0x000fe20007800000 */
[----:B------:R-:W-:Y:S01]  /*3690*/  FMUL R17, R106, UR20 ;  /* 0x000000146a117c20 */ /* 0x000fe20008400000 */
[----:B------:R-:W-:-:S04]  /*36a0*/  FMUL R89, R89, 1.4426950216293334961 ;  /* 0x3fb8aa3b59597820 */ /* 0x000fc80000400000 */
[----:B------:R-:W-:Y:S01]  /*36b0*/  FMNMX R13, R17, R13, !PT ;  /* 0x0000000d110d7209 */ /* 0x000fe20007800000 */
[----:B------:R-:W-:Y:S01]  /*36c0*/  FMUL R17, R107, UR20 ;  /* 0x000000146b117c20 */ /* 0x000fe20008400000 */
[----:B0-----:R0:W-:Y:S01]  /*36d0*/  STL [R1+0x20], R0 ;  /* 0x0000200001007387 */ /* 0x0011e20000100800 */
[----:B------:R-:W-:-:S03]  /*36e0*/  FMUL R15, R110, UR20 ;  /* 0x000000146e0f7c20 */ /* 0x000fc60008400000 */
[----:B------:R-:W-:Y:S01]  /*36f0*/  FMNMX R13, R17, R13, !PT ;  /* 0x0000000d110d7209 */ /* 0x000fe20007800000 */
[----:B0-----:R-:W0:Y:S03]  /*3700*/  MUFU.EX2 R0, R89 ;  /* 0x0000005900007308 */ /* 0x001e260000000800 */
[----:B------:R-:W-:Y:S01]  /*3710*/  FMNMX R13, R15, R13, !PT ;  /* 0x0000000d0f0d7209 */ /* 0x000fe20007800000 */
[----:B------:R-:W-:Y:S01]  /*3720*/  FMUL R15, R111, UR20 ;  /* 0x000000146f0f7c20 */ /* 0x000fe20008400000 */
[----:B------:R-:W-:-:S04]  /*3730*/  FFMA R92, R92, UR20, -R10 ;  /* 0x000000145c5c7c23 */ /* 0x000fc8000800080a */
[----:B------:R-:W-:Y:S01]  /*3740*/  FMUL R92, R92, 1.4426950216293334961 ;  /* 0x3fb8aa3b5c5c7820 */ /* 0x000fe20000400000 */
[----:B------:R-:W-:Y:S01]  /*3750*/  FMNMX R13, R15, R13, !PT ;  /* 0x0000000d0f0d7209 */ /* 0x000fe20007800000 */
[----:B------:R-:W-:Y:S01]  /*3760*/  FMUL R15, R114, UR20 ;  /* 0x00000014720f7c20 */ /* 0x000fe20008400000 */
[----:B0-----:R0:W-:Y:S04]  /*3770*/  STL [R1+0x1c], R0 ;  /* 0x00001c0001007387 */ /* 0x0011e80000100800 */
[----:B------:R-:W-:Y:S01]  /*3780*/  FMNMX R13, R15, R13, !PT ;  /* 0x0000000d0f0d7209 */ /* 0x000fe20007800000 */
[----:B------:R-:W-:Y:S01]  /*3790*/  FMUL R15, R115, UR20 ;  /* 0x00000014730f7c20 */ /* 0x000fe20008400000 */
[----:B0-----:R-:W0:Y:S04]  /*37a0*/  MUFU.EX2 R0, R92 ;  /* 0x0000005c00007308 */ /* 0x001e280000000800 */
        /* <DEDUP_REMOVED lines=8> */
[----:B0-----:R-:W0:Y:S04]  /*3830*/  MUFU.EX2 R0, R93 ;  /* 0x0000005d00007308 */ /* 0x001e280000000800 */
[----:B------:R-:W1:Y:S01]  /*3840*/  SHFL.BFLY PT, R15, R13, 0x2, 0x1f ;  /* 0x0c401f000d0f7f89 */ /* 0x000e6200000e0000 */
[----:B------:R-:W-:-:S04]  /*3850*/  FFMA R96, R96, UR20, -R10 ;  /* 0x0000001460607c23 */ /* 0x000fc8000800080a */
[----:B------:R-:W-:Y:S01]  /*3860*/  FMUL R96, R96, 1.4426950216293334961 ;  /* 0x3fb8aa3b60607820 */ /* 0x000fe20000400000 */
[--C-:B------:R-:W-:Y:S01]  /*3870*/  FFMA R17, R97, UR20, -R10.reuse ;  /* 0x0000001461117c23 */ /* 0x100fe2000800080a */
[----:B0-----:R0:W-:Y:S02]  /*3880*/  STL [R1+0x14], R0 ;  /* 0x0000140001007387 */ /* 0x0011e40000100800 */
[----:B0-----:R-:W0:Y:S01]  /*3890*/  MUFU.EX2 R0, R96 ;  /* 0x0000006000007308 */ /* 0x001e220000000800 */
[----:B------:R-:W-:Y:S01]  /*38a0*/  FMUL R17, R17, 1.4426950216293334961 ;  /* 0x3fb8aa3b11117820 */ /* 0x000fe20000400000 */
[----:B-1----:R-:W-:Y:S01]  /*38b0*/  FMNMX R15, R13, R15, !PT ;  /* 0x0000000f0d0f7209 */ /* 0x002fe20007800000 */
[----:B------:R-:W1:Y:S01]  /*38c0*/  S2R R20, SR_TID.X ;  /* 0x0000000000147919 */ /* 0x000e620000002100 */
[----:B0-----:R0:W-:Y:S04]  /*38d0*/  STL [R1+0x10], R0 ;  /* 0x0000100001007387 */ /* 0x0011e80000100800 */
[----:B0-----:R0:W4:Y:S02]  /*38e0*/  MUFU.EX2 R0, R17 ;  /* 0x0000001100007308 */ /* 0x0011240000000800 */
[----:B0-----:R-:W0:Y:S01]  /*38f0*/  SHFL.BFLY PT, R17, R15, 0x1, 0x1f ;  /* 0x0c201f000f117f89 */ /* 0x001e2200000e0000 */
[----:B------:R-:W-:-:S04]  /*3900*/  FFMA R100, R100, UR20, -R10 ;  /* 0x0000001464647c23 */ /* 0x000fc8000800080a */
[----:B------:R-:W-:Y:S01]  /*3910*/  FMUL R100, R100, 1.4426950216293334961 ;  /* 0x3fb8aa3b64647820 */ /* 0x000fe20000400000 */
[----:B----4-:R4:W-:Y:S01]  /*3920*/  STL [R1+0xc], R0 ;  /* 0x00000c0001007387 */ /* 0x0109e20000100800 */
[----:B------:R-:W-:Y:S01]  /*3930*/  FFMA R104, R104, UR20, -R10 ;  /* 0x0000001468687c23 */ /* 0x000fe2000800080a */
[----:B------:R-:W-:Y:S01]  /*3940*/  IMAD.U32 R18, RZ, RZ, UR4 ;  /* 0x00000004ff127e24 */ /* 0x000fe2000f8e00ff */
[----:B----4-:R-:W4:Y:S01]  /*3950*/  MUFU.EX2 R0, R100 ;  /* 0x0000006400007308 */ /* 0x010f220000000800 */
[----:B0-----:R-:W-:-:S04]  /*3960*/  FMNMX R15, R15, R17, !PT ;  /* 0x000000110f0f7209 */ /* 0x001fc80007800000 */
[----:B------:R-:W-:Y:S01]  /*3970*/  FMNMX R15, R15, R4, !PT ;  /* 0x000000040f0f7209 */ /* 0x000fe20007800000 */
[----:B------:R-:W-:-:S04]  /*3980*/  FMUL R104, R104, 1.4426950216293334961 ;  /* 0x3fb8aa3b68687820 */ /* 0x000fc80000400000 */
[----:B------:R-:W-:Y:S01]  /*3990*/  FFMA R90, R90, UR20, -R15 ;  /* 0x000000145a5a7c23 */ /* 0x000fe2000800080f */
[----:B------:R-:W-:-:S04]  /*39a0*/  IMAD.WIDE R18, R18, 0x2, R122 ;  /* 0x0000000212127825 */ /* 0x000fc800078e027a */
[----:B------:R-:W-:Y:S01]  /*39b0*/  FMUL R90, R90, 1.4426950216293334961 ;  /* 0x3fb8aa3b5a5a7820 */ /* 0x000fe20000400000 */
[----:B------:R-:W-:Y:S01]  /*39c0*/  MUFU.EX2 R123, R104 ;  /* 0x00000068007b7308 */ /* 0x000fe20000000800 */
[----:B----4-:R-:W-:Y:S01]  /*39d0*/  STL [R1+0x8], R0 ;  /* 0x0000080001007387 */ /* 0x010fe20000100800 */
[----:B-1----:R-:W-:-:S03]  /*39e0*/  LOP3.LUT R88, R20, 0x1c0, RZ, 0xc0, !PT ;  /* 0x000001c014587812 */ /* 0x002fc600078ec0ff */
[----:B------:R0:W4:Y:S03]  /*39f0*/  LDG.E.U16 R18, desc[UR46][R18.64] ;  /* 0x0000002e12127981 */ /* 0x000126000c1e1500 */
[----:B------:R1:W-:Y:S02]  /*3a00*/  MUFU.EX2 R104, R90 ;  /* 0x0000005a00687308 */ /* 0x0003e40000000800 */
[----:B-1----:R-:W-:Y:S02]  /*3a10*/  LOP3.LUT R90, R20, 0x1ff, RZ, 0xc0, !PT ;  /* 0x000001ff145a7812 */ /* 0x002fe400078ec0ff */
[----:B------:R-:W4:Y:S01]  /*3a20*/  LDL.LU R20, [R1+0x12c] ;  /* 0x00012c0001147983 */ /* 0x000f220000300800 */
[----:B------:R-:W-:Y:S02]  /*3a30*/  SHF.R.U32.HI R88, RZ, 0x2, R88 ;  /* 0x00000002ff587819 */ /* 0x000fe40000011658 */
[----:B------:R-:W-:-:S04]  /*3a40*/  SHF.L.U32 R90, R90, 0x1, RZ ;  /* 0x000000015a5a7819 */ /* 0x000fc800000006ff */
[----:B------:R-:W-:Y:S01]  /*3a50*/  LOP3.LUT R88, R90, R88, RZ, 0x3c, !PT ;  /* 0x000000585a587212 */ /* 0x000fe200078e3cff */
[----:B------:R-:W-:Y:S06]  /*3a60*/  BAR.SYNC.DEFER_BLOCKING 0x0 ;  /* 0x0000000000007b1d */ /* 0x000fec0000010000 */
[----:B------:R1:W-:Y:S04]  /*3a70*/  STS.U16 [R88+UR45+0x11c00], R22 ;  /* 0x011c001658007988 */ /* 0x0003e8000800042d */
[----:B------:R2:W-:Y:S04]  /*3a80*/  STS.U16 [R88+UR45+0x12000], R120 ;  /* 0x0120007858007988 */ /* 0x0005e8000800042d */
[----:B------:R3:W-:Y:S01]  /*3a90*/  STS.U16 [R88+UR45+0x12400], R121 ;  /* 0x0124007958007988 */ /* 0x0007e2000800042d */
[----:B-1----:R-:W-:-:S03]  /*3aa0*/  FADD R22, -R15, R4 ;  /* 0x000000040f167221 */ /* 0x002fc60000000100 */
[----:B------:R1:W-:Y:S04]  /*3ab0*/  STS.U16 [R88+UR45+0x12800], R124 ;  /* 0x0128007c58007988 */ /* 0x0003e8000800042d */
[----:B--2---:R-:W2:Y:S04]  /*3ac0*/  LDL.LU R120, [R1+0x8] ;  /* 0x0000080001787983 */ /* 0x004ea80000300800 */
[----:B---3--:R-:W3:Y:S04]  /*3ad0*/  LDL.LU R121, [R1+0xc] ;  /* 0x00000c0001797983 */ /* 0x008ee80000300800 */
[----:B-1----:R-:W3:Y:S04]  /*3ae0*/  LDL.LU R124, [R1+0x10] ;  /* 0x00001000017c7983 */ /* 0x002ee80000300800 */
[----:B------:R1:W-:Y:S04]  /*3af0*/  STS.U16 [R88+UR45+0x13000], R12 ;  /* 0x0130000c58007988 */ /* 0x0003e8000800042d */
[----:B------:R0:W-:Y:S04]  /*3b00*/  STS.U16 [R88+UR45+0x12c00], R11 ;  /* 0x012c000b58007988 */ /* 0x0001e8000800042d */
[----:B------:R0:W-:Y:S04]  /*3b10*/  STS.U16 [R88+UR45+0x13400], R14 ;  /* 0x0134000e58007988 */ /* 0x0001e8000800042d */
[----:B-1----:R-:W2:Y:S01]  /*3b20*/  LDL.LU R12, [R1+0x20] ;  /* 0x00002000010c7983 */ /* 0x002ea20000300800 */
[----:B0-----:R-:W-:-:S03]  /*3b30*/  FMUL R11, R22, 1.4426950216293334961 ;  /* 0x3fb8aa3b160b7820 */ /* 0x001fc60000400000 */
[----:B------:R0:W-:Y:S04]  /*3b40*/  STS.U16 [R88+UR45+0x13800], R16 ;  /* 0x0138001058007988 */ /* 0x0001e8000800042d */
[----:B------:R-:W3:Y:S04]  /*3b50*/  LDL.LU R14, [R1+0x14] ;  /* 0x00001400010e7983 */ /* 0x000ee80000300800 */
[----:B------:R-:W3:Y:S04]  /*3b60*/  LDL.LU R22, [R1+0x18] ;  /* 0x0000180001167983 */ /* 0x000ee80000300800 */
[----:B0-----:R-:W2:Y:S04]  /*3b70*/  LDL.LU R16, [R1+0x1c] ;  /* 0x00001c0001107983 */ /* 0x001ea80000300800 */
[----:B------:R0:W-:Y:S04]  /*3b80*/  STS.U16 [R88+UR45+0x10400], R5 ;  /* 0x0104000558007988 */ /* 0x0001e8000800042d */
[----:B------:R1:W-:Y:S04]  /*3b90*/  STS.U16 [R88+UR45+0x10800], R6 ;  /* 0x0108000658007988 */ /* 0x0003e8000800042d */
[----:B------:R1:W-:Y:S04]  /*3ba0*/  STS.U16 [R88+UR45+0x10c00], R7 ;  /* 0x010c000758007988 */ /* 0x0003e8000800042d */
[----:B------:R1:W-:Y:S04]  /*3bb0*/  STS.U16 [R88+UR45+0x11000], R8 ;  /* 0x0110000858007988 */ /* 0x0003e8000800042d */
[----:B------:R1:W-:Y:S04]  /*3bc0*/  STS.U16 [R88+UR45+0x11400], R9 ;  /* 0x0114000958007988 */ /* 0x0003e8000800042d */
[----:B------:R1:W-:Y:S01]  /*3bd0*/  STS.U16 [R88+UR45+0x11800], R21 ;  /* 0x0118001558007988 */ /* 0x0003e2000800042d */
[----:B------:R-:W-:Y:S01]  /*3be0*/  FFMA R13, R108, UR20, -R10 ;  /* 0x000000146c0d7c23 */ /* 0x000fe2000800080a */
[----:B------:R-:W-:Y:S01]  /*3bf0*/  FADD R19, -R10, R2 ;  /* 0x000000020a137221 */ /* 0x000fe20000000100 */
[--C-:B------:R-:W-:Y:S01]  /*3c00*/  FFMA R105, R105, UR20, -R10.reuse ;  /* 0x0000001469697c23 */ /* 0x100fe2000800080a */
[--C-:B------:R-:W-:Y:S01]  /*3c10*/  FFMA R109, R109, UR20, -R10.reuse ;  /* 0x000000146d6d7c23 */ /* 0x100fe2000800080a */
[----:B------:R-:W-:Y:S01]  /*3c20*/  FMUL R13, R13, 1.4426950216293334961 ;  /* 0x3fb8aa3b0d0d7820 */ /* 0x000fe20000400000 */
[--C-:B------:R-:W-:Y:S01]  /*3c30*/  FFMA R112, R112, UR20, -R10.reuse ;  /* 0x0000001470707c23 */ /* 0x100fe2000800080a */
        /* <DEDUP_REMOVED lines=10> */
[----:B------:R-:W-:Y:S01]  /*3ce0*/  FFMA R117, R117, UR20, -R10 ;  /* 0x0000001475757c23 */ /* 0x000fe2000800080a */
        /* <DEDUP_REMOVED lines=9> */
[----:B------:R1:W-:Y:S01]  /*3d80*/  MUFU.EX2 R23, R13 ;  /* 0x0000000d00177308 */ /* 0x0003e20000000800 */
[----:B------:R-:W-:Y:S01]  /*3d90*/  FMUL R105, R105, 1.4426950216293334961 ;  /* 0x3fb8aa3b69697820 */ /* 0x000fe20000400000 */
[----:B------:R-:W-:Y:S01]  /*3da0*/  FMUL R109, R109, 1.4426950216293334961 ;  /* 0x3fb8aa3b6d6d7820 */ /* 0x000fe20000400000 */
[----:B------:R-:W-:Y:S01]  /*3db0*/  FMUL R112, R112, 1.4426950216293334961 ;  /* 0x3fb8aa3b70707820 */ /* 0x000fe20000400000 */
[----:B------:R-:W-:Y:S01]  /*3dc0*/  FMUL R17, R116, 1.4426950216293334961 ;  /* 0x3fb8aa3b74117820 */ /* 0x000fe20000400000 */
[----:B0-----:R-:W-:Y:S01]  /*3dd0*/  FMUL R5, R107, 1.4426950216293334961 ;  /* 0x3fb8aa3b6b057820 */ /* 0x001fe20000400000 */
[----:B-1----:R-:W-:Y:S01]  /*3de0*/  FMUL R6, R110, 1.4426950216293334961 ;  /* 0x3fb8aa3b6e067820 */ /* 0x002fe20000400000 */
[----:B------:R-:W-:Y:S01]  /*3df0*/  FMUL R7, R111, 1.4426950216293334961 ;  /* 0x3fb8aa3b6f077820 */ /* 0x000fe20000400000 */
        /* <DEDUP_REMOVED lines=14> */
[----:B------:R-:W0:Y:S08]  /*3ee0*/  MUFU.EX2 R19, R19 ;  /* 0x0000001300137308 */ /* 0x000e300000000800 */
[----:B------:R-:W1:Y:S08]  /*3ef0*/  MUFU.EX2 R11, R11 ;  /* 0x0000000b000b7308 */ /* 0x000e700000000800 */
[----:B------:R-:W-:Y:S08]  /*3f00*/  MUFU.EX2 R0, R105 ;  /* 0x0000006900007308 */ /* 0x000ff00000000800 */
[----:B------:R-:W-:Y:S08]  /*3f10*/  MUFU.EX2 R3, R109 ;  /* 0x0000006d00037308 */ /* 0x000ff00000000800 */
[----:B------:R-:W-:Y:S08]  /*3f20*/  MUFU.EX2 R125, R112 ;  /* 0x00000070007d7308 */ /* 0x000ff00000000800 */
[----:B------:R-:W3:Y:S08]  /*3f30*/  MUFU.EX2 R122, R101 ;  /* 0x00000065007a7308 */ /* 0x000ef00000000800 */
[----:B------:R-:W3:Y:S08]  /*3f40*/  MUFU.EX2 R13, R13 ;  /* 0x0000000d000d7308 */ /* 0x000ef00000000800 */
[----:B------:R-:W-:Y:S08]  /*3f50*/  MUFU.EX2 R17, R17 ;  /* 0x0000001100117308 */ /* 0x000ff00000000800 */
[----:B------:R-:W3:Y:S08]  /*3f60*/  MUFU.EX2 R2, R117 ;  /* 0x0000007500027308 */ /* 0x000ef00000000800 */
[----:B------:R-:W3:Y:S08]  /*3f70*/  MUFU.EX2 R105, R91 ;  /* 0x0000005b00697308 */ /* 0x000ef00000000800 */
[----:B------:R3:W-:Y:S08]  /*3f80*/  MUFU.EX2 R108, R94 ;  /* 0x0000005e006c7308 */ /* 0x0007f00000000800 */
[----:B------:R-:W3:Y:S08]  /*3f90*/  MUFU.EX2 R109, R95 ;  /* 0x0000005f006d7308 */ /* 0x000ef00000000800 */
[----:B------:R3:W-:Y:S01]  /*3fa0*/  MUFU.EX2 R112, R98 ;  /* 0x0000006200707308 */ /* 0x0007e20000000800 */
[----:B----4-:R-:W-:Y:S04]  /*3fb0*/  STS.U16 [R88+UR45+0x13c00], R18 ;  /* 0x013c001258007988 */ /* 0x010fe8000800042d */
[----:B------:R4:W-:Y:S01]  /*3fc0*/  STS.U16 [R88+UR45+0x10000], R20 ;  /* 0x0100001458007988 */ /* 0x0009e2000800042d */
[----:B------:R0:W-:Y:S06]  /*3fd0*/  MEMBAR.ALL.CTA ;  /* 0x0000000000007992 */ /* 0x0001ec0000008000 */
[----:B0-----:R-:W0:Y:S01]  /*3fe0*/  FENCE.VIEW.ASYNC.S ;  /* 0x00000000000073c6 */ /* 0x001e220000000000 */
[----:B----4-:R-:W-:Y:S01]  /*3ff0*/  FMUL R20, R90, 1.4426950216293334961 ;  /* 0x3fb8aa3b5a147820 */ /* 0x010fe20000400000 */
[----:B------:R-:W4:Y:S08]  /*4000*/  MUFU.EX2 R113, R99 ;  /* 0x0000006300717308 */ /* 0x000f300000000800 */
[----:B------:R0:W-:Y:S08]  /*4010*/  MUFU.EX2 R116, R102 ;  /* 0x0000006600747308 */ /* 0x0001f00000000800 */
[----:B------:R4:W4:Y:S08]  /*4020*/  MUFU.EX2 R106, R89 ;  /* 0x00000059006a7308 */ /* 0x0009300000000800 */
[----:B------:R-:W-:Y:S08]  /*4030*/  MUFU.EX2 R20, R20 ;  /* 0x0000001400147308 */ /* 0x000ff00000000800 */
[----:B------:R-:W4:Y:S08]  /*4040*/  MUFU.EX2 R5, R5 ;  /* 0x0000000500057308 */ /* 0x000f300000000800 */
[----:B------:R-:W-:Y:S08]  /*4050*/  MUFU.EX2 R6, R6 ;  /* 0x0000000600067308 */ /* 0x000ff00000000800 */
[----:B------:R-:W4:Y:S08]  /*4060*/  MUFU.EX2 R7, R7 ;  /* 0x0000000700077308 */ /* 0x000f300000000800 */
[----:B------:R-:W-:Y:S08]  /*4070*/  MUFU.EX2 R8, R8 ;  /* 0x0000000800087308 */ /* 0x000ff00000000800 */
[----:B------:R-:W4:Y:S08]  /*4080*/  MUFU.EX2 R9, R9 ;  /* 0x0000000900097308 */ /* 0x000f300000000800 */
[----:B------:R-:W-:Y:S08]  /*4090*/  MUFU.EX2 R21, R21 ;  /* 0x0000001500157308 */ /* 0x000ff00000000800 */
[----:B------:R-:W4:Y:S01]  /*40a0*/  MUFU.EX2 R4, R119 ;  /* 0x0000007700047308 */ /* 0x000f220000000800 */
[-C--:B------:R-:W-:Y:S01]  /*40b0*/  FMUL R24, R24, R19.reuse ;  /* 0x0000001318187220 */ /* 0x080fe20000400000 */
        /* <DEDUP_REMOVED lines=29> */
[----:B------:R-:W-:Y:S01]  /*4290*/  FMUL R84, R84, R19 ;  /* 0x0000001354547220 */ /* 0x000fe20000400000 */
[-C--:B-1----:R-:W-:Y:S01]  /*42a0*/  FMUL R26, R26, R11.reuse ;  /* 0x0000000b1a1a7220 */ /* 0x082fe20000400000 */
        /* <DEDUP_REMOVED lines=30> */
[----:B------:R-:W-:Y:S01]  /*4490*/  FMUL R85, R85, R19 ;  /* 0x0000001355557220 */ /* 0x000fe20000400000 */
[----:B------:R-:W-:Y:S01]  /*44a0*/  FMUL R87, R87, R11 ;  /* 0x0000000b57577220 */ /* 0x000fe20000400000 */
[----:B--2---:R-:W-:-:S02]  /*44b0*/  F2FP.BF16.F32.PACK_AB R88, R16, R12 ;  /* 0x0000000c1058723e */ /* 0x004fc400000010ff */
[----:B---3--:R-:W-:Y:S02]  /*44c0*/  F2FP.BF16.F32.PACK_AB R90, R14, R22 ;  /* 0x000000160e5a723e */ /* 0x008fe400000010ff */
[----:B------:R-:W-:Y:S02]  /*44d0*/  F2FP.BF16.F32.PACK_AB R92, R121, R124 ;  /* 0x0000007c795c723e */ /* 0x000fe400000010ff */
[----:B------:R-:W-:Y:S02]  /*44e0*/  F2FP.BF16.F32.PACK_AB R94, R122, R120 ;  /* 0x000000787a5e723e */ /* 0x000fe400000010ff */
[----:B------:R-:W-:Y:S02]  /*44f0*/  F2FP.BF16.F32.PACK_AB R96, R0, R123 ;  /* 0x0000007b0060723e */ /* 0x000fe400000010ff */
[----:B------:R-:W-:Y:S02]  /*4500*/  F2FP.BF16.F32.PACK_AB R98, R3, R23 ;  /* 0x000000170362723e */ /* 0x000fe400000010ff */
[----:B------:R-:W-:-:S02]  /*4510*/  F2FP.BF16.F32.PACK_AB R100, R13, R125 ;  /* 0x0000007d0d64723e */ /* 0x000fc400000010ff */
[----:B0-----:R-:W-:Y:S02]  /*4520*/  F2FP.BF16.F32.PACK_AB R102, R2, R17 ;  /* 0x000000110266723e */ /* 0x001fe400000010ff */
[----:B----4-:R-:W-:Y:S02]  /*4530*/  F2FP.BF16.F32.PACK_AB R89, R105, R104 ;  /* 0x000000686959723e */ /* 0x010fe400000010ff */
[----:B------:R-:W-:Y:S02]  /*4540*/  F2FP.BF16.F32.PACK_AB R91, R109, R108 ;  /* 0x0000006c6d5b723e */ /* 0x000fe400000010ff */
[----:B------:R-:W-:Y:S02]  /*4550*/  F2FP.BF16.F32.PACK_AB R93, R113, R112 ;  /* 0x00000070715d723e */ /* 0x000fe400000010ff */
[----:B------:R-:W-:Y:S02]  /*4560*/  F2FP.BF16.F32.PACK_AB R95, R106, R116 ;  /* 0x000000746a5f723e */ /* 0x000fe400000010ff */
[----:B------:R-:W-:-:S02]  /*4570*/  F2FP.BF16.F32.PACK_AB R97, R5, R20 ;  /* 0x000000140561723e */ /* 0x000fc400000010ff */
[----:B------:R-:W-:Y:S02]  /*4580*/  F2FP.BF16.F32.PACK_AB R99, R7, R6 ;  /* 0x000000060763723e */ /* 0x000fe400000010ff */
[----:B------:R-:W-:Y:S02]  /*4590*/  F2FP.BF16.F32.PACK_AB R101, R9, R8 ;  /* 0x000000080965723e */ /* 0x000fe400000010ff */
[----:B------:R-:W-:Y:S01]  /*45a0*/  F2FP.BF16.F32.PACK_AB R103, R4, R21 ;  /* 0x000000150467723e */ /* 0x000fe200000010ff */
[----:B------:R-:W-:Y:S06]  /*45b0*/  BAR.SYNC.DEFER_BLOCKING 0x0 ;  /* 0x0000000000007b1d */ /* 0x000fec0000010000 */
[----:B------:R-:W-:-:S06]  /*45c0*/  WARPGROUP.ARRIVE ;  /* 0x00000000000079c5 */ /* 0x000fcc0000000000 */
[----:B------:R-:W-:Y:S01]  /*45d0*/  HGMMA.64x128x16.F32.BF16 R24, R88, gdesc[UR8], R24 ;  /* 0x01e0000858187df0 */ /* 0x000fe20008701818 */
[----:B------:R-:W-:-:S04]  /*45e0*/  FADD R12, R12, R16 ;  /* 0x000000100c0c7221 */ /* 0x000fc80000000000 */
[----:B------:R-:W-:-:S04]  /*45f0*/  FADD R12, R22, R12 ;  /* 0x0000000c160c7221 */ /* 0x000fc80000000000 */
[----:B------:R-:W-:-:S04]  /*4600*/  FADD R12, R14, R12 ;  /* 0x0000000c0e0c7221 */ /* 0x000fc80000000000 */
[----:B------:R-:W-:-:S04]  /*4610*/  FADD R12, R124, R12 ;  /* 0x0000000c7c0c7221 */ /* 0x000fc80000000000 */
[----:B------:R-:W-:-:S04]  /*4620*/  FADD R12, R121, R12 ;  /* 0x0000000c790c7221 */ /* 0x000fc80000000000 */
[----:B------:R-:W-:-:S04]  /*4630*/  FADD R12, R120, R12 ;  /* 0x0000000c780c7221 */ /* 0x000fc80000000000 */
[----:B------:R-:W-:Y:S02]  /*4640*/  FADD R12, R122, R12 ;  /* 0x0000000c7a0c7221 */ /* 0x000fe40000000000 */
[----:B------:R1:W5:Y:S02]  /*4650*/  LDL.LU R122, [R1+0x128] ;  /* 0x00012800017a7983 */ /* 0x0003640000300800 */
[----:B------:R-:W-:Y:S02]  /*4660*/  FADD R12, R123, R12 ;  /* 0x0000000c7b0c7221 */ /* 0x000fe40000000000 */
[----:B------:R1:W5:Y:S02]  /*4670*/  LDL.LU R123, [R1+0x124] ;  /* 0x00012400017b7983 */ /* 0x0003640000300800 */
[----:B------:R-:W-:Y:S02]  /*4680*/  FADD R12, R0, R12 ;  /* 0x0000000c000c7221 */ /* 0x000fe40000000000 */
[----:B------:R1:W5:Y:S02]  /*4690*/  LDL.LU R0, [R1+0x120] ;  /* 0x0001200001007983 */ /* 0x0003640000300800 */
[----:B------:R-:W-:-:S02]  /*46a0*/  FADD R12, R23, R12 ;  /* 0x0000000c170c7221 */ /* 0x000fc40000000000 */
[----:B------:R-:W2:Y:S02]  /*46b0*/  LDL.LU R23, [R1+0x11c] ;  /* 0x00011c0001177983 */ /* 0x000ea40000300800 */
[----:B------:R-:W-:Y:S02]  /*46c0*/  FADD R12, R3, R12 ;  /* 0x0000000c030c7221 */ /* 0x000fe40000000000 */
[----:B------:R-:W3:Y:S01]  /*46d0*/  LDL.LU R3, [R1+0x118] ;  /* 0x0001180001037983 */ /* 0x000ee20000300800 */
[----:B------:R-:W-:Y:S01]  /*46e0*/  HGMMA.64x128x16.F32.BF16 R24, R92, gdesc[UR12], R24 ;  /* 0x01e0000c5c187df0 */ /* 0x000fe20008701818 */
[----:B------:R-:W-:-:S04]  /*46f0*/  FADD R104, R104, R105 ;  /* 0x0000006968687221 */ /* 0x000fc80000000000 */
[----:B------:R-:W-:-:S04]  /*4700*/  FADD R104, R108, R104 ;  /* 0x000000686c687221 */ /* 0x000fc80000000000 */
[----:B------:R-:W-:-:S03]  /*4710*/  FADD R104, R109, R104 ;  /* 0x000000686d687221 */ /* 0x000fc60000000000 */
[----:B------:R-:W-:Y:S01]  /*4720*/  HGMMA.64x128x16.F32.BF16 R24, R96, gdesc[UR24], R24 ;  /* 0x01e0001860187df0 */ /* 0x000fe20008701818 */
[----:B------:R-:W-:-:S04]  /*4730*/  FADD R104, R112, R104 ;  /* 0x0000006870687221 */ /* 0x000fc80000000000 */
[----:B------:R-:W-:-:S04]  /*4740*/  FADD R104, R113, R104 ;  /* 0x0000006871687221 */ /* 0x000fc80000000000 */
[----:B------:R-:W-:-:S04]  /*4750*/  FADD R104, R116, R104 ;  /* 0x0000006874687221 */ /* 0x000fc80000000000 */
[----:B------:R-:W-:-:S04]  /*4760*/  FADD R104, R106, R104 ;  /* 0x000000686a687221 */ /* 0x000fc80000000000 */
[----:B------:R-:W-:-:S04]  /*4770*/  FADD R104, R20, R104 ;  /* 0x0000006814687221 */ /* 0x000fc80000000000 */
[----:B------:R-:W-:-:S04]  /*4780*/  FADD R104, R5, R104 ;  /* 0x0000006805687221 */ /* 0x000fc80000000000 */
[----:B------:R-:W-:-:S04]  /*4790*/  FADD R104, R6, R104 ;  /* 0x0000006806687221 */ /* 0x000fc80000000000 */
[----:B------:R-:W-:Y:S01]  /*47a0*/  FADD R104, R7, R104 ;  /* 0x0000006807687221 */ /* 0x000fe20000000000 */
[----:B------:R-:W-:-:S03]  /*47b0*/  FADD R12, R125, R12 ;  /* 0x0000000c7d0c7221 */ /* 0x000fc60000000000 */
[----:B------:R-:W-:Y:S01]  /*47c0*/  FADD R104, R8, R104 ;  /* 0x0000006808687221 */ /* 0x000fe20000000000 */
[----:B------:R-:W-:-:S03]  /*47d0*/  FADD R12, R13, R12 ;  /* 0x0000000c0d0c7221 */ /* 0x000fc60000000000 */
[----:B------:R-:W-:Y:S01]  /*47e0*/  FADD R104, R9, R104 ;  /* 0x0000006809687221 */ /* 0x000fe20000000000 */
[----:B------:R-:W-:-:S03]  /*47f0*/  FADD R12, R17, R12 ;  /* 0x0000000c110c7221 */ /* 0x000fc60000000000 */
[----:B------:R-:W-:Y:S01]  /*4800*/  FADD R104, R21, R104 ;  /* 0x0000006815687221 */ /* 0x000fe20000000000 */
[----:B------:R-:W-:-:S03]  /*4810*/  FADD R12, R2, R12 ;  /* 0x0000000c020c7221 */ /* 0x000fc60000000000 */
[----:B------:R-:W-:Y:S02]  /*4820*/  FADD R104, R4, R104 ;  /* 0x0000006804687221 */ /* 0x000fe40000000000 */
[----:B------:R-:W0:Y:S04]  /*4830*/  SHFL.BFLY PT, R4, R12, 0x2, 0x1f ;  /* 0x0c401f000c047f89 */ /* 0x000e2800000e0000 */
[----:B------:R-:W4:Y:S01]  /*4840*/  SHFL.BFLY PT, R2, R104, 0x2, 0x1f ;  /* 0x0c401f0068027f89 */ /* 0x000f2200000e0000 */
[----:B------:R-:W-:Y:S01]  /*4850*/  HGMMA.64x128x16.F32.BF16 R24, R100, gdesc[UR28], R24, gsb0 ;  /* 0x01e0001c64187df0 */ /* 0x000fe20008001818 */
[----:B0-----:R-:W-:Y:S01]  /*4860*/  FADD R4, R12, R4 ;  /* 0x000000040c047221 */ /* 0x001fe20000000000 */
[----:B----4-:R-:W-:-:S04]  /*4870*/  FADD R2, R104, R2 ;  /* 0x0000000268027221 */ /* 0x010fc80000000000 */
[----:B------:R-:W0:Y:S04]  /*4880*/  SHFL.BFLY PT, R6, R4, 0x1, 0x1f ;  /* 0x0c201f0004067f89 */ /* 0x000e2800000e0000 */
[----:B------:R-:W4:Y:S01]  /*4890*/  SHFL.BFLY PT, R5, R2, 0x1, 0x1f ;  /* 0x0c201f0002057f89 */ /* 0x000f2200000e0000 */
[----:B------:R-:W-:-:S04]  /*48a0*/  UIADD3 UR6, UR6, 0x40, URZ ;  /* 0x0000004006067890 */ /* 0x000fc8000fffe03f */
[----:B------:R-:W-:-:S06]  /*48b0*/  UISETP.GE.AND UP0, UPT, UR6, UR48, UPT ;  /* 0x000000300600728c */ /* 0x000fcc000bf06270 */
[----:B------:R-:W-:Y:S01]  /*48c0*/  PLOP3.LUT P0, PT, PT, PT, UP0, 0x80, 0x0 ;  /* 0x000000000000781c */ /* 0x000fe20003f0f008 */
[----:B------:R-:W-:Y:S02]  /*48d0*/  ULEA UR5, UR21, UR5, 0x6 ;  /* 0x0000000515057291 */ /* 0x000fe4000f8e303f */
[----:B------:R-:W-:Y:S01]  /*48e0*/  ULEA UR4, UR23, UR4, 0x6 ;  /* 0x0000000417047291 */ /* 0x000fe2000f8e303f */
[----:B0-----:R-:W-:Y:S01]  /*48f0*/  FADD R6, R4, R6 ;  /* 0x0000000604067221 */ /* 0x001fe20000000000 */
[----:B----4-:R-:W-:Y:S01]  /*4900*/  FADD R5, R2, R5 ;  /* 0x0000000502057221 */ /* 0x010fe20000000000 */
[----:B------:R-:W-:Y:S02]  /*4910*/  IMAD.MOV.U32 R2, RZ, RZ, R10 ;  /* 0x000000ffff027224 */ /* 0x000fe400078e000a */
[----:B------:R-:W-:Y:S02]  /*4920*/  IMAD.MOV.U32 R4, RZ, RZ, R15 ;  /* 0x000000ffff047224 */ /* 0x000fe400078e000f */
[----:B--2---:R-:W-:Y:S01]  /*4930*/  FFMA R23, R19, R23, R6 ;  /* 0x0000001713177223 */ /* 0x004fe20000000006 */
[----:B------:R-:W-:-:S02]  /*4940*/  IMAD.MOV.U32 R6, RZ, RZ, R10 ;  /* 0x000000ffff067224 */ /* 0x000fc400078e000a */
[----:B---3--:R-:W-:Y:S01]  /*4950*/  FFMA R3, R11, R3, R5 ;  /* 0x000000030b037223 */ /* 0x008fe20000000005 */
[----:B------:R-:W-:Y:S01]  /*4960*/  IMAD.MOV.U32 R5, RZ, RZ, R15 ;  /* 0x000000ffff057224 */ /* 0x000fe200078e000f */
[----:B------:R-:W-:Y:S02]  /*4970*/  WARPGROUP.DEPBAR.LE gsb0, 0x0 ;  /* 0x00008000000079c5 */ /* 0x000fe40000010000 */
[----:B-1----:R-:W-:Y:S05]  /*4980*/  @!P0 BRA `(.L_x_1) ;  /* 0xffffffdc00788947 */ /* 0x002fea000383ffff */
.L_x_0:
[----:B------:R-:W-:Y:S01]  /*4990*/  FMUL R16, R51, 0.25 ;  /* 0x3e80000033107820 */ /* 0x000fe20000400000 */
[----:B------:R-:W-:Y:S01]  /*49a0*/  FSETP.GT.AND P0, PT, |R3|, 8.50705917302346158658e+37, PT ;  /* 0x7e8000000300780b */ /* 0x000fe20003f04200 */
[----:B------:R-:W0:Y:S01]  /*49b0*/  S2R R125, SR_TID.X ;  /* 0x00000000007d7919 */ /* 0x000e220000002100 */
[----:B------:R-:W-:Y:S01]  /*49c0*/  FMUL R98, R33, 0.25 ;  /* 0x3e80000021627820 */ /* 0x000fe20000400000 */
[----:B------:R-:W-:Y:S01]  /*49d0*/  FSETP.GT.AND P1, PT, |R23|, 8.50705917302346158658e+37, PT ;  /* 0x7e8000001700780b */ /* 0x000fe20003f24200 */
[----:B------:R-:W-:Y:S01]  /*49e0*/  FMUL R100, R29, 0.25 ;  /* 0x3e8000001d647820 */ /* 0x000fe20000400000 */
[----:B------:R-:W-:Y:S01]  /*49f0*/  FSEL R51, R16, R51, P0 ;  /* 0x0000003310337208 */ /* 0x000fe20000000000 */
        /* <DEDUP_REMOVED lines=9> */
[C---:B------:R-:W-:Y:S01]  /*4a90*/  FSETP.GEU.AND P4, PT, |R3|.reuse, 1.175494350822287508e-38, PT ;  /* 0x008000000300780b */ /* 0x040fe20003f8e200 */
[----:B------:R-:W-:Y:S01]  /*4aa0*/  FMUL R19, R30, 0.25 ;  /* 0x3e8000001e137820 */ /* 0x000fe20000400000 */
[----:B------:R-:W-:Y:S01]  /*4ab0*/  FSEL R16, R16, R35, P0 ;  /* 0x0000002310107208 */ /* 0x000fe20000000000 */
[----:B------:R-:W-:Y:S01]  /*4ac0*/  FMUL R35, R68, 0.25 ;  /* 0x3e80000044237820 */ /* 0x000fe20000400000 */
[----:B------:R-:W-:Y:S01]  /*4ad0*/  FSEL R103, R28, R25, P1 ;  /* 0x000000191c677208 */ /* 0x000fe20000800000 */
[----:B------:R-:W-:Y:S01]  /*4ae0*/  FMUL R28, R3, 8388608 ;  /* 0x4b000000031c7820 */ /* 0x000fe20000400000 */
[----:B------:R-:W-:Y:S01]  /*4af0*/  FMUL R14, R59, 0.25 ;  /* 0x3e8000003b0e7820 */ /* 0x000fe20000400000 */
[----:B------:R-:W-:Y:S01]  /*4b00*/  FSETP.GEU.AND P3, PT, R3, 1.175494350822287508e-38, PT ;  /* 0x008000000300780b */ /* 0x000fe20003f6e000 */
[----:B------:R-:W-:Y:S01]  /*4b10*/  FMUL R2, R83, 0.25 ;  /* 0x3e80000053027820 */ /* 0x000fe20000400000 */
[----:B------:R-:W-:Y:S01]  /*4b20*/  FSEL R68, R35, R68, P1 ;  /* 0x0000004423447208 */ /* 0x000fe20000800000 */
[----:B------:R-:W-:Y:S01]  /*4b30*/  FMUL R35, R56, 0.25 ;  /* 0x3e80000038237820 */ /* 0x000fe20000400000 */
[----:B------:R-:W-:Y:S01]  /*4b40*/  FSEL R104, R29, R24, P1 ;  /* 0x000000181d687208 */ /* 0x000fe20000800000 */
[C---:B------:R-:W-:Y:S01]  /*4b50*/  FMUL R24, R23.reuse, 8388608 ;  /* 0x4b00000017187820 */ /* 0x040fe20000400000 */
[----:B------:R-:W-:Y:S01]  /*4b60*/  FSETP.GEU.AND P2, PT, R23, 1.175494350822287508e-38, PT ;  /* 0x008000001700780b */ /* 0x000fe20003f4e000 */
[----:B------:R-:W-:Y:S01]  /*4b70*/  FMUL R13, R66, 0.25 ;  /* 0x3e800000420d7820 */ /* 0x000fe20000400000 */
[----:B------:R-:W-:Y:S01]  /*4b80*/  FSEL R56, R35, R56, P1 ;  /* 0x0000003823387208 */ /* 0x000fe20000800000 */
[----:B------:R-:W-:Y:S01]  /*4b90*/  FMUL R35, R48, 0.25 ;  /* 0x3e80000030237820 */ /* 0x000fe20000400000 */
[----:B------:R-:W-:Y:S01]  /*4ba0*/  FSEL R30, R19, R30, P0 ;  /* 0x0000001e131e7208 */ /* 0x000fe20000000000 */
[----:B------:R-:W-:Y:S01]  /*4bb0*/  FMUL R19, R26, 0.25 ;  /* 0x3e8000001a137820 */ /* 0x000fe20000400000 */
[----:B------:R-:W-:Y:S01]  /*4bc0*/  FSEL R28, R28, R3, !P3 ;  /* 0x000000031c1c7208 */ /* 0x000fe20005800000 */
[----:B------:R-:W-:Y:S01]  /*4bd0*/  @P0 FMUL R3, R3, 0.25 ;  /* 0x3e80000003030820 */ /* 0x000fe20000400000 */
[----:B------:R-:W-:Y:S01]  /*4be0*/  FSEL R48, R35, R48, P1 ;  /* 0x0000003023307208 */ /* 0x000fe20000800000 */
[----:B------:R-:W-:Y:S01]  /*4bf0*/  FMUL R35, R32, 0.25 ;  /* 0x3e80000020237820 */ /* 0x000fe20000400000 */
[----:B------:R-:W-:Y:S01]  /*4c00*/  FSEL R59, R14, R59, P0 ;  /* 0x0000003b0e3b7208 */ /* 0x000fe20000000000 */
[----:B------:R-:W-:Y:S01]  /*4c10*/  FMUL R15, R62, 0.25 ;  /* 0x3e8000003e0f7820 */ /* 0x000fe20000400000 */
[----:B------:R-:W-:Y:S01]  /*4c20*/  FMUL R14, R55, 0.25 ;  /* 0x3e800000370e7820 */ /* 0x000fe20000400000 */
[----:B------:R-:W-:Y:S01]  /*4c30*/  FMUL R17, R50, 0.25 ;  /* 0x3e80000032117820 */ /* 0x000fe20000400000 */
[----:B------:R-:W-:Y:S01]  /*4c40*/  FSEL R25, R24, R23, !P2 ;  /* 0x0000001718197208 */ /* 0x000fe20005000000 */
[----:B------:R-:W-:Y:S01]  /*4c50*/  FMUL R97, R36, 0.25 ;  /* 0x3e80000024617820 */ /* 0x000fe20000400000 */
[----:B------:R-:W-:Y:S01]  /*4c60*/  FSEL R24, RZ, -23, P2 ;  /* 0xc1b80000ff187808 */ /* 0x000fe20001000000 */
[----:B------:R-:W-:Y:S01]  /*4c70*/  @!P4 FMUL R3, R3, 16777216 ;  /* 0x4b8000000303c820 */ /* 0x000fe20000400000 */
[----:B------:R-:W-:Y:S01]  /*4c80*/  FSEL R11, R2, R83, P0 ;  /* 0x00000053020b7208 */ /* 0x000fe20000000000 */
[----:B-----5:R-:W-:Y:S01]  /*4c90*/  FMUL R0, R87, 0.25 ;  /* 0x3e80000057007820 */ /* 0x020fe20000400000 */
[----:B------:R-:W-:Y:S01]  /*4ca0*/  FSETP.GEU.AND P2, PT, |R23|, 1.175494350822287508e-38, PT ;  /* 0x008000001700780b */ /* 0x000fe20003f4e200 */
[----:B------:R-:W-:Y:S01]  /*4cb0*/  FMUL R88, R65, 0.25 ;  /* 0x3e80000041587820 */ /* 0x000fe20000400000 */
[----:B------:R-:W-:Y:S01]  /*4cc0*/  FSEL R2, R13, R66, P0 ;  /* 0x000000420d027208 */ /* 0x000fe20000000000 */
[----:B------:R-:W-:Y:S01]  /*4cd0*/  FMUL R13, R58, 0.25 ;  /* 0x3e8000003a0d7820 */ /* 0x000fe20000400000 */
[----:B------:R-:W-:Y:S01]  /*4ce0*/  FSEL R26, R19, R26, P0 ;  /* 0x0000001a131a7208 */ /* 0x000fe20000000000 */
[----:B------:R-:W-:Y:S01]  /*4cf0*/  FMUL R19, R76, 0.25 ;  /* 0x3e8000004c137820 */ /* 0x000fe20000400000 */
[----:B------:R-:W-:Y:S01]  /*4d00*/  FSEL R32, R35, R32, P1 ;  /* 0x0000002023207208 */ /* 0x000fe20000800000 */
[----:B------:R-:W1:Y:S01]  /*4d10*/  MUFU.RCP R106, R3 ;  /* 0x00000003006a7308 */ /* 0x000e620000001000 */
[----:B------:R-:W-:Y:S01]  /*4d20*/  FSEL R12, R15, R62, P0 ;  /* 0x0000003e0f0c7208 */ /* 0x000fe20000000000 */
[----:B------:R-:W-:Y:S01]  /*4d30*/  FMUL R15, R54, 0.25 ;  /* 0x3e800000360f7820 */ /* 0x000fe20000400000 */
[----:B------:R-:W-:Y:S01]  /*4d40*/  FSEL R55, R14, R55, P0 ;  /* 0x000000370e377208 */ /* 0x000fe20000000000 */
[----:B------:R-:W-:Y:S01]  /*4d50*/  FMUL R14, R47, 0.25 ;  /* 0x3e8000002f0e7820 */ /* 0x000fe20000400000 */
[----:B0-----:R-:W-:Y:S01]  /*4d60*/  LOP3.LUT R35, R125, 0x7, RZ, 0xc0, !PT ;  /* 0x000000077d237812 */ /* 0x001fe200078ec0ff */
[----:B------:R-:W-:Y:S01]  /*4d70*/  FMUL R18, R39, 0.25 ;  /* 0x3e80000027127820 */ /* 0x000fe20000400000 */
[----:B------:R-:W-:Y:S01]  /*4d80*/  FSEL R50, R17, R50, P0 ;  /* 0x0000003211327208 */ /* 0x000fe20000000000 */
[----:B------:R-:W-:Y:S01]  /*4d90*/  FMUL R17, R42, 0.25 ;  /* 0x3e8000002a117820 */ /* 0x000fe20000400000 */
[----:B------:R-:W-:Y:S01]  /*4da0*/  FSEL R97, R97, R36, P1 ;  /* 0x0000002461617208 */ /* 0x000fe20000800000 */
[----:B------:R-:W-:Y:S01]  /*4db0*/  IMAD.SHL.U32 R36, R125, 0x4, RZ ;  /* 0x000000047d247824 */ /* 0x000fe200078e00ff */
[----:B------:R-:W-:Y:S01]  /*4dc0*/  LEA R33, R35, UR45, 0x4 ;  /* 0x0000002d23217c11 */ /* 0x000fe2000f8e20ff */
[----:B------:R-:W-:Y:S01]  /*4dd0*/  FMUL R96, R37, 0.25 ;  /* 0x3e80000025607820 */ /* 0x000fe20000400000 */
[----:B------:R-:W-:Y:S01]  /*4de0*/  FSEL R58, R13, R58, P0 ;  /* 0x0000003a0d3a7208 */ /* 0x000fe20000000000 */
[----:B------:R-:W-:Y:S01]  /*4df0*/  @P1 FMUL R23, R23, 0.25 ;  /* 0x3e80000017171820 */ /* 0x000fe20000400000 */
[----:B------:R-:W-:Y:S01]  /*4e00*/  FSEL R19, R19, R76, P1 ;  /* 0x0000004c13137208 */ /* 0x000fe20000800000 */
[----:B------:R-:W-:Y:S01]  /*4e10*/  VIADD R76, R25, 0xc0cafb0d ;  /* 0xc0cafb0d194c7836 */ /* 0x000fe20000000000 */
        /* <DEDUP_REMOVED lines=9> */
[----:B------:R-:W-:Y:S01]  /*4eb0*/  IMAD R35, R35, -0x8, R33 ;  /* 0xfffffff823237824 */ /* 0x000fe200078e0221 */
[----:B------:R-:W-:Y:S01]  /*4ec0*/  LOP3.LUT R36, R36, 0x3c0, RZ, 0xc0, !PT ;  /* 0x000003c024247812 */ /* 0x000fe200078ec0ff */
[----:B------:R-:W-:Y:S01]  /*4ed0*/  @!P2 FMUL R23, R23, 16777216 ;  /* 0x4b8000001717a820 */ /* 0x000fe20000400000 */
[----:B------:R-:W-:Y:S01]  /*4ee0*/  IADD3 R65, R28, -0x3f3504f3, RZ ;  /* 0xc0cafb0d1c417810 */ /* 0x000fe20007ffe0ff */
[----:B------:R-:W-:Y:S01]  /*4ef0*/  FMUL R9, R82, 0.25 ;  /* 0x3e80000052097820 */ /* 0x000fe20000400000 */
[C---:B------:R-:W-:Y:S01]  /*4f00*/  SHF.L.U32 R29, R125.reuse, 0x3, RZ ;  /* 0x000000037d1d7819 */ /* 0x040fe200000006ff */
[----:B------:R-:W-:Y:S01]  /*4f10*/  FMUL R7, R86, 0.25 ;  /* 0x3e80000056077820 */ /* 0x000fe20000400000 */
[----:B------:R-:W-:Y:S01]  /*4f20*/  LOP3.LUT R120, R125, 0x8, RZ, 0xc0, !PT ;  /* 0x000000087d787812 */ /* 0x000fe200078ec0ff */
[----:B------:R-:W-:Y:S01]  /*4f30*/  @!P4 FMUL R12, R12, 16777216 ;  /* 0x4b8000000c0cc820 */ /* 0x000fe20000400000 */
[----:B------:R-:W-:Y:S01]  /*4f40*/  LOP3.LUT R76, R76, 0xff800000, RZ, 0xc0, !PT ;  /* 0xff8000004c4c7812 */ /* 0x000fe200078ec0ff */
[----:B------:R-:W0:Y:S01]  /*4f50*/  MUFU.RCP R23, R23 ;  /* 0x0000001700177308 */ /* 0x000e220000001000 */
[----:B------:R-:W-:Y:S01]  /*4f60*/  FSEL R79, R0, R79, P0 ;  /* 0x0000004f004f7208 */ /* 0x000fe20000000000 */
[----:B------:R-:W-:Y:S01]  /*4f70*/  FMUL R0, R75, 0.25 ;  /* 0x3e8000004b007820 */ /* 0x000fe20000400000 */
[----:B------:R-:W-:Y:S01]  /*4f80*/  FSEL R46, R15, R46, P0 ;  /* 0x0000002e0f2e7208 */ /* 0x000fe20000000000 */
[----:B------:R-:W-:Y:S01]  /*4f90*/  FMUL R15, R38, 0.25 ;  /* 0x3e800000260f7820 */ /* 0x000fe20000400000 */
[----:B------:R-:W-:Y:S01]  /*4fa0*/  FSEL R39, R18, R39, P0 ;  /* 0x0000002712277208 */ /* 0x000fe20000000000 */
[----:B------:R-:W-:Y:S01]  /*4fb0*/  FMUL R18, R31, 0.25 ;  /* 0x3e8000001f127820 */ /* 0x000fe20000400000 */
[----:B------:R-:W-:Y:S01]  /*4fc0*/  FSEL R96, R96, R37, P1 ;  /* 0x0000002560607208 */ /* 0x000fe20000800000 */
[----:B------:R-:W-:Y:S01]  /*4fd0*/  IMAD.IADD R37, R36, 0x1, R35 ;  /* 0x0000000124257824 */ /* 0x000fe200078e0223 */
[----:B------:R-:W-:Y:S01]  /*4fe0*/  LOP3.LUT R65, R65, 0xff800000, RZ, 0xc0, !PT ;  /* 0xff80000041417812 */ /* 0x000fe200078ec0ff */
[----:B------:R-:W-:Y:S01]  /*4ff0*/  IMAD R35, R120, 0x200, R33 ;  /* 0x0000020078237824 */ /* 0x000fe200078e0221 */
[----:B------:R-:W-:Y:S01]  /*5000*/  FSEL R34, R17, R34, P0 ;  /* 0x0000002211227208 */ /* 0x000fe20000000000 */
[----:B------:R-:W-:Y:S01]  /*5010*/  FMUL R17, R84, 0.25 ;  /* 0x3e80000054117820 */ /* 0x000fe20000400000 */
[----:B------:R-:W-:Y:S01]  /*5020*/  FSEL R21, R21, R80, P1 ;  /* 0x0000005015157208 */ /* 0x000fe20000800000 */
[----:B------:R-:W-:Y:S01]  /*5030*/  FMUL R22, R85, 0.25 ;  /* 0x3e80000055167820 */ /* 0x000fe20000400000 */
[----:B------:R-:W-:Y:S01]  /*5040*/  LOP3.LUT R80, R29, 0xf80, RZ, 0xc0, !PT ;  /* 0x00000f801d507812 */ /* 0x000fe200078ec0ff */
[----:B------:R-:W-:Y:S01]  /*5050*/  @!P4 FMUL R13, R13, 16777216 ;  /* 0x4b8000000d0dc820 */ /* 0x000fe20000400000 */
[----:B------:R-:W-:Y:S01]  /*5060*/  I2FP.F32.S32 R29, R76 ;  /* 0x0000004c001d7245 */ /* 0x000fe20000201400 */
[----:B------:R-:W-:Y:S01]  /*5070*/  FMUL R90, R61, 0.25 ;  /* 0x3e8000003d5a7820 */ /* 0x000fe20000400000 */
[----:B------:R-:W-:Y:S01]  /*5080*/  FSEL R33, RZ, -23, P3 ;  /* 0xc1b80000ff217808 */ /* 0x000fe20001800000 */
[----:B------:R-:W-:Y:S01]  /*5090*/  @!P4 FMUL R2, R2, 16777216 ;  /* 0x4b8000000202c820 */ /* 0x000fe20000400000 */
[----:B------:R-:W-:Y:S01]  /*50a0*/  I2FP.F32.S32 R36, R65 ;  /* 0x0000004100247245 */ /* 0x000fe20000201400 */
[----:B------:R-:W-:Y:S01]  /*50b0*/  FFMA.FTZ R24, R29, 1.1920928955078125e-07, R24 ;  /* 0x340000001d187823 */ /* 0x000fe20000010018 */
[----:B------:R-:W-:Y:S01]  /*50c0*/  FSEL R10, R9, R82, P0 ;  /* 0x00000052090a7208 */ /* 0x000fe20000000000 */
[----:B-1----:R-:W-:Y:S01]  /*50d0*/  FMUL R54, R106, R2 ;  /* 0x000000026a367220 */ /* 0x002fe20000400000 */
[----:B------:R-:W-:Y:S01]  /*50e0*/  FSEL R9, R0, R75, P0 ;  /* 0x0000004b00097208 */ /* 0x000fe20000000000 */
[----:B------:R-:W-:Y:S01]  /*50f0*/  FFMA.FTZ R29, R36, 1.1920928955078125e-07, R33 ;  /* 0x34000000241d7823 */ /* 0x000fe20000010021 */
[----:B------:R-:W-:Y:S01]  /*5100*/  FSEL R15, R15, R38, P0 ;  /* 0x000000260f0f7208 */ /* 0x000fe20000000000 */
[----:B------:R-:W-:Y:S01]  /*5110*/  FMUL R38, R73, 0.25 ;  /* 0x3e80000049267820 */ /* 0x000fe20000400000 */
[----:B------:R-:W-:Y:S01]  /*5120*/  FSEL R31, R18, R31, P0 ;  /* 0x0000001f121f7208 */ /* 0x000fe20000000000 */
[----:B------:R-:W-:Y:S01]  /*5130*/  FMUL R33, R106, R13 ;  /* 0x0000000d6a217220 */ /* 0x000fe20000400000 */
[----:B------:R-:W-:Y:S01]  /*5140*/  LEA.HI R120, R120, R37, RZ, 0x1f ;  /* 0x0000002578787211 */ /* 0x000fe200078ff8ff */
[----:B------:R-:W-:Y:S01]  /*5150*/  FMUL R37, R106, R12 ;  /* 0x0000000c6a257220 */ /* 0x000fe20000400000 */
[----:B------:R-:W-:Y:S01]  /*5160*/  FSEL R18, R17, R84, P1 ;  /* 0x0000005411127208 */ /* 0x000fe20000800000 */
[----:B------:R-:W-:Y:S01]  /*5170*/  FMUL R17, R72, 0.25 ;  /* 0x3e80000048117820 */ /* 0x000fe20000400000 */
[----:B------:R-:W-:Y:S01]  /*5180*/  FSEL R86, R7, R86, P0 ;  /* 0x0000005607567208 */ /* 0x000fe20000000000 */
[----:B------:R-:W-:-:S02]  /*5190*/  IMAD.IADD R12, R25, 0x1, -R76 ;  /* 0x00000001190c7824 */ /* 0x000fc400078e0a4c */
[----:B------:R-:W-:Y:S01]  /*51a0*/  FMUL R7, R78, 0.25 ;  /* 0x3e8000004e077820 */ /* 0x000fe20000400000 */
[----:B------:R-:W-:Y:S01]  /*51b0*/  FSEL R22, R22, R85, P1 ;  /* 0x0000005516167208 */ /* 0x000fe20000800000 */
[----:B------:R-:W-:Y:S01]  /*51c0*/  @!P4 FMUL R9, R9, 16777216 ;  /* 0x4b8000000909c820 */ /* 0x000fe20000400000 */
[----:B------:R-:W-:Y:S01]  /*51d0*/  MOV R13, 0x3dc6b27f ;  /* 0x3dc6b27f000d7802 */ /* 0x000fe20000000f00 */
[----:B------:R-:W-:Y:S01]  /*51e0*/  FADD R12, R12, -1 ;  /* 0xbf8000000c0c7421 */ /* 0x000fe20000000000 */
[----:B------:R-:W-:Y:S01]  /*51f0*/  FSEL R85, R38, R73, P1 ;  /* 0x0000004926557208 */ /* 0x000fe20000800000 */
[----:B------:R-:W-:Y:S01]  /*5200*/  FMUL R38, R57, 0.25 ;  /* 0x3e80000039267820 */ /* 0x000fe20000400000 */
[----:B------:R-:W-:Y:S01]  /*5210*/  FSEL R17, R17, R72, P1 ;  /* 0x0000004811117208 */ /* 0x000fe20000800000 */
[----:B------:R-:W-:Y:S01]  /*5220*/  IMAD.IADD R2, R28, 0x1, -R65 ;  /* 0x000000011c027824 */ /* 0x000fe200078e0a41 */
[----:B------:R-:W-:Y:S01]  /*5230*/  FSEL R78, R7, R78, P0 ;  /* 0x0000004e074e7208 */ /* 0x000fe20000000000 */
[----:B------:R-:W-:Y:S01]  /*5240*/  FMUL R7, R70, 0.25 ;  /* 0x3e80000046077820 */ /* 0x000fe20000400000 */
[----:B------:R-:W-:Y:S01]  /*5250*/  FSEL R90, R90, R61, P1 ;  /* 0x0000003d5a5a7208 */ /* 0x000fe20000800000 */
[----:B------:R-:W-:Y:S01]  /*5260*/  FMUL R61, R106, R9 ;  /* 0x000000096a3d7220 */ /* 0x000fe20000400000 */
[----:B------:R-:W-:Y:S01]  /*5270*/  FFMA.FTZ R9, R12, R13, -0.16845393180847167969 ;  /* 0xbe2c7f300c097423 */ /* 0x000fe2000001000d */
[----:B------:R-:W-:Y:S01]  /*5280*/  @!P4 FMUL R86, R86, 16777216 ;  /* 0x4b8000005656c820 */ /* 0x000fe20000400000 */
[----:B------:R-:W-:Y:S01]  /*5290*/  FSEL R57, R38, R57, P1 ;  /* 0x0000003926397208 */ /* 0x000fe20000800000 */
[----:B------:R-:W-:Y:S01]  /*52a0*/  @!P2 FMUL R17, R17, 16777216 ;  /* 0x4b8000001111a820 */ /* 0x000fe20000400000 */
[----:B------:R-:W-:Y:S01]  /*52b0*/  FMUL R20, R27, 0.25 ;  /* 0x3e8000001b147820 */ /* 0x000fe20000400000 */
[----:B------:R-:W-:Y:S01]  /*52c0*/  FMUL R92, R53, 0.25 ;  /* 0x3e800000355c7820 */ /* 0x000fe20000400000 */
[----:B------:R-:W-:Y:S01]  /*52d0*/  FMUL R38, R49, 0.25 ;  /* 0x3e80000031267820 */ /* 0x000fe20000400000 */
[----:B------:R-:W-:Y:S01]  /*52e0*/  FADD R2, R2, -1 ;  /* 0xbf80000002027421 */ /* 0x000fe20000000000 */
[----:B------:R-:W-:Y:S01]  /*52f0*/  FSEL R7, R7, R70, P0 ;  /* 0x0000004607077208 */ /* 0x000fe20000000000 */
[----:B------:R-:W-:Y:S01]  /*5300*/  FFMA.FTZ R9, R12, R9, 0.1716887056827545166 ;  /* 0x3e2fcf2a0c097423 */ /* 0x000fe20000010009 */
[----:B------:R-:W-:Y:S01]  /*5310*/  FMUL R70, R106, R86 ;  /* 0x000000566a467220 */ /* 0x000fe20000400000 */
[----:B0-----:R-:W-:Y:S01]  /*5320*/  FMUL R86, R23, R17 ;  /* 0x0000001117567220 */ /* 0x001fe20000400000 */
[----:B------:R-:W-:Y:S01]  /*5330*/  FFMA.FTZ R17, R2, R13, -0.16845393180847167969 ;  /* 0xbe2c7f3002117423 */ /* 0x000fe2000001000d */
[----:B------:R-:W-:Y:S01]  /*5340*/  FMUL R8, R71, 0.25 ;  /* 0x3e80000047087820 */ /* 0x000fe20000400000 */
[----:B------:R-:W-:Y:S01]  /*5350*/  FSEL R27, R20, R27, P0 ;  /* 0x0000001b141b7208 */ /* 0x000fe20000000000 */
[----:B------:R-:W-:Y:S01]  /*5360*/  FFMA.FTZ R9, R12, R9, -0.17900948226451873779 ;  /* 0xbe374e430c097423 */ /* 0x000fe20000010009 */
[----:B------:R-:W-:Y:S01]  /*5370*/  FSEL R92, R92, R53, P1 ;  /* 0x000000355c5c7208 */ /* 0x000fe20000800000 */
[----:B------:R-:W-:Y:S01]  /*5380*/  FMUL R0, R63, 0.25 ;  /* 0x3e8000003f007820 */ /* 0x000fe20000400000 */
[----:B------:R-:W-:Y:S01]  /*5390*/  FSEL R49, R38, R49, P1 ;  /* 0x0000003126317208 */ /* 0x000fe20000800000 */
[----:B------:R-:W-:Y:S01]  /*53a0*/  FMUL R20, R81, 0.25 ;  /* 0x3e80000051147820 */ /* 0x000fe20000400000 */
        /* <DEDUP_REMOVED lines=9> */
[----:B------:R-:W-:Y:S01]  /*5440*/  BAR.SYNC.DEFER_BLOCKING 0x0 ;  /* 0x0000000000007b1d */ /* 0x000fe20000010000 */
[----:B------:R-:W-:Y:S01]  /*5450*/  FFMA.FTZ R17, R2, R17, 0.1716887056827545166 ;  /* 0x3e2fcf2a02117423 */ /* 0x000fe20000010011 */
[----:B------:R-:W-:Y:S01]  /*5460*/  FFMA.FTZ R9, R12, R9, 0.20512372255325317383 ;  /* 0x3e520bf40c097423 */ /* 0x000fe20000010009 */
[----:B------:R-:W-:Y:S01]  /*5470*/  FSEL R8, R8, R71, P0 ;  /* 0x0000004708087208 */ /* 0x000fe20000000000 */
[----:B------:R-:W-:Y:S01]  /*5480*/  FMUL R83, R74, 0.25 ;  /* 0x3e8000004a537820 */ /* 0x000fe20000400000 */
[----:B------:R-:W-:Y:S01]  /*5490*/  FSEL R0, R0, R63, P0 ;  /* 0x0000003f00007208 */ /* 0x000fe20000000000 */
[----:B------:R-:W-:Y:S01]  /*54a0*/  FFMA.FTZ R17, R2, R17, -0.17900948226451873779 ;  /* 0xbe374e4302117423 */ /* 0x000fe20000010011 */
[----:B------:R-:W-:Y:S01]  /*54b0*/  FSEL R20, R20, R81, P1 ;  /* 0x0000005114147208 */ /* 0x000fe20000800000 */
[----:B------:R-:W-:Y:S01]  /*54c0*/  FFMA.FTZ R9, R12, R9, -0.24046532809734344482 ;  /* 0xbe763c8b0c097423 */ /* 0x000fe20000010009 */
[----:B------:R-:W-:Y:S01]  /*54d0*/  FSEL R84, R84, R77, P1 ;  /* 0x0000004d54547208 */ /* 0x000fe20000800000 */
[----:B------:R-:W-:Y:S01]  /*54e0*/  FMUL R4, R67, 0.25 ;  /* 0x3e80000043047820 */ /* 0x000fe20000400000 */
[----:B------:R-:W-:Y:S01]  /*54f0*/  FSEL R69, R42, R69, P1 ;  /* 0x000000452a457208 */ /* 0x000fe20000800000 */
[----:B------:R-:W-:Y:S01]  /*5500*/  @!P4 FMUL R79, R79, 16777216 ;  /* 0x4b8000004f4fc820 */ /* 0x000fe20000400000 */
        /* <DEDUP_REMOVED lines=46> */
[----:B------:R-:W-:Y:S01]  /*57f0*/  FFMA.FTZ R17, R2, R17, 0.20512372255325317383 ;  /* 0x3e520bf402117423 */ /* 0x000fe20000010011 */
[----:B------:R-:W-:Y:S01]  /*5800*/  @!P4 FMUL R31, R31, 16777216 ;  /* 0x4b8000001f1fc820 */ /* 0x000fe20000400000 */
[----:B------:R-:W-:Y:S01]  /*5810*/  @!P4 FMUL R30, R30, 16777216 ;  /* 0x4b8000001e1ec820 */ /* 0x000fe20000400000 */
[----:B------:R-:W-:Y:S01]  /*5820*/  @!P4 FMUL R27, R27, 16777216 ;  /* 0x4b8000001b1bc820 */ /* 0x000fe20000400000 */
[----:B------:R-:W-:Y:S01]  /*5830*/  @!P4 FMUL R26, R26, 16777216 ;  /* 0x4b8000001a1ac820 */ /* 0x000fe20000400000 */
[----:B------:R-:W-:Y:S01]  /*5840*/  @!P2 FMUL R103, R103, 16777216 ;  /* 0x4b8000006767a820 */ /* 0x000fe20000400000 */
[----:B------:R-:W-:Y:S01]  /*5850*/  FFMA.FTZ R9, R12, R9, 0.28857114911079406738 ;  /* 0x3e93bf990c097423 */ /* 0x000fe20000010009 */
[C---:B------:R-:W-:Y:S01]  /*5860*/  FMUL R3, R106.reuse, R79 ;  /* 0x0000004f6a037220 */ /* 0x040fe20000400000 */
[----:B------:R-:W-:Y:S01]  /*5870*/  FMUL R63, R106, R78 ;  /* 0x0000004e6a3f7220 */ /* 0x000fe20000400000 */
[----:B------:R-:W-:Y:S01]  /*5880*/  FSEL R83, R83, R74, P0 ;  /* 0x0000004a53537208 */ /* 0x000fe20000000000 */
[----:B------:R-:W-:Y:S01]  /*5890*/  IMAD.IADD R80, R80, 0x1, R35 ;  /* 0x0000000150507824 */ /* 0x000fe200078e0223 */
[----:B------:R-:W-:Y:S01]  /*58a0*/  FSEL R4, R4, R67, P0 ;  /* 0x0000004304047208 */ /* 0x000fe20000000000 */
[C---:B------:R-:W-:Y:S01]  /*58b0*/  FMUL R71, R106.reuse, R87 ;  /* 0x000000576a477220 */ /* 0x040fe20000400000 */
        /* <DEDUP_REMOVED lines=8> */
[----:B------:R-:W-:Y:S01]  /*5940*/  FMUL R35, R106, R0 ;  /* 0x000000006a237220 */ /* 0x000fe20000400000 */
        /* <DEDUP_REMOVED lines=28> */
[----:B------:R-:W-:Y:S01]  /*5b10*/  FFMA.FTZ R17, R2, R17, -0.24046532809734344482 ;  /* 0xbe763c8b02117423 */ /* 0x000fe20000010011 */
[C---:B------:R-:W-:Y:S01]  /*5b20*/  FMUL R11, R106.reuse, R31 ;  /* 0x0000001f6a0b7220 */ /* 0x040fe20000400000 */
[C---:B------:R-:W-:Y:S01]  /*5b30*/  FMUL R10, R106.reuse, R30 ;  /* 0x0000001e6a0a7220 */ /* 0x040fe20000400000 */
[C---:B------:R-:W-:Y:S01]  /*5b40*/  FMUL R0, R106.reuse, R27 ;  /* 0x0000001b6a007220 */ /* 0x040fe20000400000 */
[----:B------:R-:W-:Y:S01]  /*5b50*/  FMUL R7, R106, R26 ;  /* 0x0000001a6a077220 */ /* 0x000fe20000400000 */
[----:B------:R-:W-:Y:S01]  /*5b60*/  FMUL R23, R23, R103 ;  /* 0x0000006717177220 */ /* 0x000fe20000400000 */
[----:B------:R-:W-:Y:S01]  /*5b70*/  FFMA.FTZ R9, R12, R9, -0.36067417263984680176 ;  /* 0xbeb8aa490c097423 */ /* 0x000fe20000010009 */
[----:B------:R-:W-:Y:S01]  /*5b80*/  FFMA.FTZ R19, R2, R17, 0.28857114911079406738 ;  /* 0x3e93bf9902137423 */ /* 0x000fe20000010011 */
[----:B------:R-:W-:Y:S01]  /*5b90*/  F2FP.BF16.F32.PACK_AB R8, R8, R21 ;  /* 0x000000150808723e */ /* 0x000fe200000010ff */
[----:B------:R-:W-:Y:S01]  /*5ba0*/  @!P4 FMUL R14, R14, 16777216 ;  /* 0x4b8000000e0ec820 */ /* 0x000fe20000400000 */
[----:B------:R-:W-:Y:S01]  /*5bb0*/  FFMA.FTZ R17, R12, R9, 0.48089820146560668945 ;  /* 0x3ef6384a0c117423 */ /* 0x000fe20000010009 */
[----:B------:R-:W-:Y:S01]  /*5bc0*/  F2FP.BF16.F32.PACK_AB R9, R100, R23 ;  /* 0x000000176409723e */ /* 0x000fe200000010ff */
[----:B------:R-:W-:Y:S01]  /*5bd0*/  FFMA.FTZ R19, R2, R19, -0.36067417263984680176 ;  /* 0xbeb8aa4902137423 */ /* 0x000fe20000010013 */
[----:B------:R-:W-:Y:S01]  /*5be0*/  F2FP.BF16.F32.PACK_AB R10, R10, R7 ;  /* 0x000000070a0a723e */ /* 0x000fe200000010ff */
[----:B------:R-:W-:Y:S01]  /*5bf0*/  FFMA.FTZ R17, R12, R17, -0.72134751081466674805 ;  /* 0xbf38aa3b0c117423 */ /* 0x000fe20000010011 */
[----:B------:R-:W-:Y:S01]  /*5c00*/  F2FP.BF16.F32.PACK_AB R11, R11, R0 ;  /* 0x000000000b0b723e */ /* 0x000fe200000010ff */
[----:B------:R-:W-:Y:S01]  /*5c10*/  FFMA.FTZ R19, R2, R19, 0.48089820146560668945 ;  /* 0x3ef6384a02137423 */ /* 0x000fe20000010013 */
[----:B------:R-:W-:Y:S01]  /*5c20*/  ISETP.GE.U32.AND P1, PT, R25, 0x7f800000, PT ;  /* 0x7f8000001900780c */ /* 0x000fe20003f26070 */
[----:B------:R-:W-:Y:S01]  /*5c30*/  FMUL R17, R12, R17 ;  /* 0x000000110c117220 */ /* 0x000fe20000400000 */
[----:B------:R-:W-:Y:S01]  /*5c40*/  ISETP.GE.U32.AND P2, PT, R28, 0x7f800000, PT ;  /* 0x7f8000001c00780c */ /* 0x000fe20003f46070 */
[----:B------:R-:W-:Y:S01]  /*5c50*/  STSM.16.M88.4 [R80], R8 ;  /* 0x0000000850007844 */ /* 0x000fe20000000200 */
[----:B------:R-:W-:Y:S01]  /*5c60*/  FFMA.FTZ R19, R2, R19, -0.72134751081466674805 ;  /* 0xbf38aa3b02137423 */ /* 0x000fe20000010013 */
[----:B------:R-:W-:Y:S01]  /*5c70*/  FMUL R17, R12, R17 ;  /* 0x000000110c117220 */ /* 0x000fe20000400000 */
[----:B------:R-:W-:Y:S01]  /*5c80*/  @!P4 FMUL R15, R15, 16777216 ;  /* 0x4b8000000f0fc820 */ /* 0x000fe20000400000 */
[----:B------:R-:W-:Y:S01]  /*5c90*/  @!P4 FMUL R16, R16, 16777216 ;  /* 0x4b8000001010c820 */ /* 0x000fe20000400000 */
[----:B------:R-:W-:Y:S01]  /*5ca0*/  FMUL R19, R2, R19 ;  /* 0x0000001302137220 */ /* 0x000fe20000400000 */
[----:B------:R-:W-:Y:S01]  /*5cb0*/  FFMA.FTZ R17, R12, 1.4426950216293334961, R17 ;  /* 0x3fb8aa3b0c117823 */ /* 0x000fe20000010011 */
[----:B------:R-:W-:Y:S01]  /*5cc0*/  @!P4 FMUL R34, R34, 16777216 ;  /* 0x4b8000002222c820 */ /* 0x000fe20000400000 */
[----:B------:R-:W-:Y:S01]  /*5cd0*/  FMUL R101, R106, R14 ;  /* 0x0000000e6a657220 */ /* 0x000fe20000400000 */
[----:B------:R-:W-:Y:S01]  /*5ce0*/  FMUL R19, R2, R19 ;  /* 0x0000001302137220 */ /* 0x000fe20000400000 */
[----:B------:R-:W-:Y:S01]  /*5cf0*/  LOP3.LUT R117, R125, 0x1ff, RZ, 0xc0, !PT ;  /* 0x000001ff7d757812 */ /* 0x000fe200078ec0ff */
[C---:B------:R-:W-:Y:S01]  /*5d00*/  FMUL R14, R106.reuse, R15 ;  /* 0x0000000f6a0e7220 */ /* 0x040fe20000400000 */
[----:B------:R-:W-:Y:S01]  /*5d10*/  FMUL R15, R106, R16 ;  /* 0x000000106a0f7220 */ /* 0x000fe20000400000 */
[----:B------:R-:W-:Y:S01]  /*5d20*/  FFMA.FTZ R0, R2, 1.4426950216293334961, R19 ;  /* 0x3fb8aa3b02007823 */ /* 0x000fe20000010013 */
[----:B------:R-:W-:Y:S01]  /*5d30*/  FADD R2, R24, R17 ;  /* 0x0000001118027221 */ /* 0x000fe20000000000 */
[----:B------:R-:W-:Y:S01]  /*5d40*/  FMUL R16, R106, R34 ;  /* 0x000000226a107220 */ /* 0x000fe20000400000 */
[----:B------:R-:W-:Y:S01]  /*5d50*/  @P1 IMAD.MOV.U32 R12, RZ, RZ, 0x7f800000 ;  /* 0x7f800000ff0c1424 */ /* 0x000fe200078e00ff */
[----:B------:R-:W-:Y:S01]  /*5d60*/  LEA R117, R117, UR45, 0x4 ;  /* 0x0000002d75757c11 */ /* 0x000fe2000f8e20ff */
[----:B------:R-:W-:Y:S01]  /*5d70*/  BAR.SYNC.DEFER_BLOCKING 0x0 ;  /* 0x0000000000007b1d */ /* 0x000fe20000010000 */
[----:B------:R-:W-:-:S02]  /*5d80*/  @P2 IMAD.MOV.U32 R17, RZ, RZ, 0x7f800000 ;  /* 0x7f800000ff112424 */ /* 0x000fc400078e00ff */
[----:B------:R-:W-:Y:S01]  /*5d90*/  FADD R0, R29, R0 ;  /* 0x000000001d007221 */ /* 0x000fe20000000000 */
[----:B------:R-:W-:Y:S01]  /*5da0*/  @P1 FFMA.FTZ R2, R25, R12, +INF ;  /* 0x7f80000019021423 */ /* 0x000fe2000001000c */
[----:B------:R-:W-:Y:S01]  /*5db0*/  F2FP.BF16.F32.PACK_AB R12, R97, R18 ;  /* 0x00000012610c723e */ /* 0x000fe200000010ff */
[----:B------:R-:W-:Y:S01]  /*5dc0*/  @P2 FFMA.FTZ R0, R28, R17, +INF ;  /* 0x7f8000001c002423 */ /* 0x000fe20000010011 */
[----:B------:R-:W-:Y:S01]  /*5dd0*/  F2FP.BF16.F32.PACK_AB R14, R14, R16 ;  /* 0x000000100e0e723e */ /* 0x000fe200000010ff */
[----:B------:R-:W-:Y:S01]  /*5de0*/  @!P4 FMUL R47, R47, 16777216 ;  /* 0x4b8000002f2fc820 */ /* 0x000fe20000400000 */
[----:B------:R-:W-:Y:S01]  /*5df0*/  F2FP.BF16.F32.PACK_AB R13, R13, R98 ;  /* 0x000000620d0d723e */ /* 0x000fe200000010ff */
[----:B------:R-:W-:Y:S01]  /*5e00*/  @!P4 FMUL R46, R46, 16777216 ;  /* 0x4b8000002e2ec820 */ /* 0x000fe20000400000 */
[----:B------:R-:W-:Y:S01]  /*5e10*/  F2FP.BF16.F32.PACK_AB R15, R105, R15 ;  /* 0x0000000f690f723e */ /* 0x000fe200000010ff */
[----:B------:R-:W-:Y:S01]  /*5e20*/  FMUL R47, R106, R47 ;  /* 0x0000002f6a2f7220 */ /* 0x000fe20000400000 */
[----:B------:R-:W-:Y:S01]  /*5e30*/  F2FP.BF16.F32.PACK_AB R44, R44, R95 ;  /* 0x0000005f2c2c723e */ /* 0x000fe200000010ff */
[----:B------:R-:W-:Y:S01]  /*5e40*/  FMUL R46, R106, R46 ;  /* 0x0000002e6a2e7220 */ /* 0x000fe20000400000 */
[----:B------:R-:W-:Y:S01]  /*5e50*/  F2FP.BF16.F32.PACK_AB R45, R45, R94 ;  /* 0x0000005e2d2d723e */ /* 0x000fe200000010ff */
[----:B------:R-:W-:Y:S01]  /*5e60*/  @!P4 FMUL R55, R55, 16777216 ;  /* 0x4b8000003737c820 */ /* 0x000fe20000400000 */
[----:B------:R-:W-:Y:S01]  /*5e70*/  F2FP.BF16.F32.PACK_AB R47, R47, R99 ;  /* 0x000000632f2f723e */ /* 0x000fe200000010ff */
[----:B------:R-:W-:Y:S01]  /*5e80*/  @!P4 FMUL R51, R51, 16777216 ;  /* 0x4b8000003333c820 */ /* 0x000fe20000400000 */
[----:B------:R-:W-:Y:S01]  /*5e90*/  F2FP.BF16.F32.PACK_AB R46, R46, R101 ;  /* 0x000000652e2e723e */ /* 0x000fe200000010ff */
[----:B------:R-:W-:Y:S01]  /*5ea0*/  @!P4 FMUL R50, R50, 16777216 ;  /* 0x4b8000003232c820 */ /* 0x000fe20000400000 */
[C---:B------:R-:W-:Y:S01]  /*5eb0*/  FMUL R55, R106.reuse, R55 ;  /* 0x000000376a377220 */ /* 0x040fe20000400000 */
[C---:B------:R-:W-:Y:S01]  /*5ec0*/  FMUL R51, R106.reuse, R51 ;  /* 0x000000336a337220 */ /* 0x040fe20000400000 */
[----:B------:R-:W-:Y:S01]  /*5ed0*/  F2FP.BF16.F32.PACK_AB R48, R93, R48 ;  /* 0x000000305d30723e */ /* 0x000fe200000010ff */
[----:B------:R-:W-:Y:S01]  /*5ee0*/  FMUL R50, R106, R50 ;  /* 0x000000326a327220 */ /* 0x000fe20000400000 */
[----:B------:R-:W-:Y:S01]  /*5ef0*/  LDS.128 R16, [R117] ;  /* 0x0000000075107984 */ /* 0x000fe20000000c00 */
[----:B------:R-:W-:Y:S01]  /*5f00*/  F2FP.BF16.F32.PACK_AB R49, R92, R49 ;  /* 0x000000315c31723e */ /* 0x000fe200000010ff */
[----:B------:R-:W-:Y:S01]  /*5f10*/  @!P4 FMUL R59, R59, 16777216 ;  /* 0x4b8000003b3bc820 */ /* 0x000fe20000400000 */
[----:B------:R-:W-:Y:S01]  /*5f20*/  F2FP.BF16.F32.PACK_AB R51, R55, R51 ;  /* 0x000000333733723e */ /* 0x000fe200000010ff */
[----:B------:R-:W-:Y:S01]  /*5f30*/  BAR.SYNC.DEFER_BLOCKING 0x0 ;  /* 0x0000000000007b1d */ /* 0x000fe20000010000 */
[----:B------:R-:W-:Y:S01]  /*5f40*/  F2FP.BF16.F32.PACK_AB R50, R33, R50 ;  /* 0x000000322132723e */ /* 0x000fe200000010ff */
[----:B------:R-:W-:Y:S01]  /*5f50*/  @!P4 FMUL R58, R58, 16777216 ;  /* 0x4b8000003a3ac820 */ /* 0x000fe20000400000 */
[----:B------:R-:W-:Y:S01]  /*5f60*/  FMUL R59, R106, R59 ;  /* 0x0000003b6a3b7220 */ /* 0x000fe20000400000 */
[----:B------:R-:W-:Y:S01]  /*5f70*/  SHF.R.U32.HI R42, RZ, 0x8, R125 ;  /* 0x00000008ff2a7819 */ /* 0x000fe2000001167d */
[----:B------:R-:W-:Y:S01]  /*5f80*/  @!P4 FMUL R4, R4, 16777216 ;  /* 0x4b8000000404c820 */ /* 0x000fe20000400000 */
[----:B------:R-:W-:-:S02]  /*5f90*/  FMUL R58, R106, R58 ;  /* 0x0000003a6a3a7220 */ /* 0x000fc40000400000 */
[----:B------:R-:W0:Y:S01]  /*5fa0*/  LDC R115, c[0x0][0x278] ;  /* 0x00009e00ff737b82 */ /* 0x000e220000000800 */
[----:B------:R-:W-:Y:S01]  /*5fb0*/  SGXT.U32 R42, R42, 0x1 ;  /* 0x000000012a2a781a */ /* 0x000fe20000000000 */
[----:B------:R-:W-:Y:S01]  /*5fc0*/  FMUL R52, R106, R4 ;  /* 0x000000046a347220 */ /* 0x000fe20000400000 */
[----:B------:R-:W1:Y:S01]  /*5fd0*/  S2R R121, SR_CTAID.X ;  /* 0x0000000000797919 */ /* 0x000e620000002500 */
[----:B------:R-:W-:Y:S01]  /*5fe0*/  LOP3.LUT R124, R125, 0xff, RZ, 0xc0, !PT ;  /* 0x000000ff7d7c7812 */ /* 0x000fe200078ec0ff */
[----:B------:R-:W-:Y:S01]  /*5ff0*/  ULDC.64 UR4, c[0x0][0x270] ;  /* 0x00009c0000047ab9 */ /* 0x000fe20000000a00 */
[----:B------:R-:W-:Y:S01]  /*6000*/  @!P4 FMUL R83, R83, 16777216 ;  /* 0x4b8000005353c820 */ /* 0x000fe20000400000 */
[----:B------:R-:W-:Y:S01]  /*6010*/  UIMAD UR4, UR44, UR4, URZ ;  /* 0x000000042c0472a4 */ /* 0x000fe2000f8e023f */
[----:B------:R-:W2:Y:S01]  /*6020*/  LDC.64 R68, c[0x0][0x228] ;  /* 0x00008a00ff447b82 */ /* 0x000ea20000000a00 */
[----:B------:R-:W-:Y:S01]  /*6030*/  FSETP.NEU.AND P1, PT, R28, RZ, PT ;  /* 0x000000ff1c00720b */ /* 0x000fe20003f2d000 */
[----:B------:R-:W-:Y:S01]  /*6040*/  FMUL R83, R106, R83 ;  /* 0x000000536a537220 */ /* 0x000fe20000400000 */
[----:B------:R-:W-:-:S02]  /*6050*/  FSETP.NEU.AND P0, PT, R25, RZ, PT ;  /* 0x000000ff1900720b */ /* 0x000fc40003f0d000 */
[----:B------:R-:W-:Y:S02]  /*6060*/  F2FP.BF16.F32.PACK_AB R70, R70, R74 ;  /* 0x0000004a4646723e */ /* 0x000fe400000010ff */
[----:B------:R-:W-:Y:S01]  /*6070*/  F2FP.BF16.F32.PACK_AB R71, R71, R67 ;  /* 0x000000434747723e */ /* 0x000fe200000010ff */
[----:B------:R-:W-:Y:S01]  /*6080*/  STSM.16.M88.4 [R80], R12 ;  /* 0x0000000c50007844 */ /* 0x000fe20000000200 */
[----:B------:R-:W-:Y:S01]  /*6090*/  FSEL R0, R0, -INF , P1 ;  /* 0xff80000000007808 */ /* 0x000fe20000800000 */
[----:B------:R-:W-:Y:S04]  /*60a0*/  BAR.SYNC.DEFER_BLOCKING 0x0 ;  /* 0x0000000000007b1d */ /* 0x000fe80000010000 */
[----:B------:R-:W-:Y:S01]  /*60b0*/  FFMA R5, R0, 0.69314718246459960938, R5 ;  /* 0x3f31721800057823 */ /* 0x000fe20000000005 */
[----:B0-----:R-:W-:-:S05]  /*60c0*/  IMAD R75, R42, R115, RZ ;  /* 0x000000732a4b7224 */ /* 0x001fca00078e02ff */
[----:B------:R-:W-:-:S05]  /*60d0*/  LEA R73, R115, R75, 0x1 ;  /* 0x0000004b73497211 */ /* 0x000fca00078e08ff */
[----:B------:R-:W-:Y:S02]  /*60e0*/  IMAD R77, R115, 0x2, R73 ;  /* 0x00000002734d7824 */ /* 0x000fe400078e0249 */
[----:B-1----:R-:W-:Y:S02]  /*60f0*/  IMAD R121, R121, 0x100, R124 ;  /* 0x0000010079797824 */ /* 0x002fe400078e027c */
[----:B------:R-:W-:Y:S02]  /*6100*/  IMAD R82, R115, 0x2, R77 ;  /* 0x0000000273527824 */ /* 0x000fe400078e024d */
[----:B------:R-:W-:-:S04]  /*6110*/  IMAD.HI R0, R121, 0x4, RZ ;  /* 0x0000000479007827 */ /* 0x000fc800078e02ff */
[C---:B------:R-:W-:Y:S01]  /*6120*/  IMAD R81, R115.reuse, 0x2, R82 ;  /* 0x0000000273517824 */ /* 0x040fe200078e0252 */
[----:B------:R-:W-:Y:S03]  /*6130*/  LDS.128 R8, [R117] ;  /* 0x0000000075087984 */ /* 0x000fe60000000c00 */
[C---:B------:R-:W-:Y:S01]  /*6140*/  IMAD R66, R115.reuse, 0x2, R81 ;  /* 0x0000000273427824 */ /* 0x040fe200078e0251 */
[----:B------:R-:W-:Y:S04]  /*6150*/  BAR.SYNC.DEFER_BLOCKING 0x0 ;  /* 0x0000000000007b1d */ /* 0x000fe80000010000 */
[----:B------:R-:W-:-:S05]  /*6160*/  LEA R72, R115, R66, 0x1 ;  /* 0x0000004273487211 */ /* 0x000fca00078e08ff */
[----:B------:R-:W-:-:S04]  /*6170*/  IMAD R64, R115, 0x2, R72 ;  /* 0x0000000273407824 */ /* 0x000fc800078e0248 */
[----:B------:R-:W-:-:S04]  /*6180*/  IMAD R60, R115, 0x2, R64 ;  /* 0x00000002733c7824 */ /* 0x000fc800078e0240 */
[----:B------:R-:W-:-:S04]  /*6190*/  IMAD R42, R115, 0x2, R60 ;  /* 0x00000002732a7824 */ /* 0x000fc800078e023c */
[C---:B------:R-:W-:Y:S01]  /*61a0*/  IMAD R62, R115.reuse, 0x2, R42 ;  /* 0x00000002733e7824 */ /* 0x040fe200078e022a */
[----:B------:R0:W-:Y:S03]  /*61b0*/  STSM.16.M88.4 [R80], R44 ;  /* 0x0000002c50007844 */ /* 0x0001e60000000200 */
[C---:B------:R-:W-:Y:S01]  /*61c0*/  IMAD R40, R115.reuse, 0x2, R62 ;  /* 0x0000000273287824 */ /* 0x040fe200078e023e */
[----:B------:R-:W-:Y:S03]  /*61d0*/  BAR.SYNC.DEFER_BLOCKING 0x0 ;  /* 0x0000000000007b1d */ /* 0x000fe60000010000 */
[----:B------:R-:W-:-:S04]  /*61e0*/  IMAD R38, R115, 0x2, R40 ;  /* 0x0000000273267824 */ /* 0x000fc800078e0228 */
[----:B------:R-:W-:-:S04]  /*61f0*/  IMAD R36, R115, 0x2, R38 ;  /* 0x0000000273247824 */ /* 0x000fc800078e0226 */
[----:B------:R-:W-:Y:S01]  /*6200*/  IMAD R34, R115, 0x2, R36 ;  /* 0x0000000273227824 */ /* 0x000fe200078e0224 */
[----:B0-----:R-:W-:-:S03]  /*6210*/  F2FP.BF16.F32.PACK_AB R44, R91, R56 ;  /* 0x000000385b2c723e */ /* 0x001fc600000010ff */
[----:B------:R-:W-:Y:S01]  /*6220*/  IMAD R32, R115, 0x2, R34 ;  /* 0x0000000273207824 */ /* 0x000fe200078e0222 */
[----:B------:R-:W-:Y:S01]  /*6230*/  F2FP.BF16.F32.PACK_AB R45, R90, R57 ;  /* 0x000000395a2d723e */ /* 0x000fe200000010ff */
[----:B------:R-:W-:Y:S01]  /*6240*/  IMAD R90, R121, UR5, RZ ;  /* 0x00000005795a7c24 */ /* 0x000fe2000f8e02ff */
[----:B------:R-:W-:Y:S01]  /*6250*/  F2FP.BF16.F32.PACK_AB R46, R37, R58 ;  /* 0x0000003a252e723e */ /* 0x000fe200000010ff */
[----:B------:R-:W-:Y:S01]  /*6260*/  USHF.L.U32 UR5, UR4, 0x1, URZ ;  /* 0x0000000104057899 */ /* 0x000fe2000800063f */
[----:B------:R-:W-:Y:S02]  /*6270*/  F2FP.BF16.F32.PACK_AB R47, R35, R59 ;  /* 0x0000003b232f723e */ /* 0x000fe400000010ff */
[C---:B------:R-:W-:Y:S01]  /*6280*/  LEA R30, R115.reuse, R32, 0x1 ;  /* 0x00000020731e7211 */ /* 0x040fe200078e08ff */
[----:B------:R-:W0:Y:S04]  /*6290*/  LDS.128 R12, [R117] ;  /* 0x00000000750c7984 */ /* 0x000e280000000c00 */
[C---:B------:R-:W-:Y:S01]  /*62a0*/  IMAD R4, R115.reuse, 0x2, R30 ;  /* 0x0000000273047824 */ /* 0x040fe200078e021e */
[----:B------:R-:W-:Y:S03]  /*62b0*/  BAR.SYNC.DEFER_BLOCKING 0x0 ;  /* 0x0000000000007b1d */ /* 0x000fe60000010000 */
[----:B------:R-:W-:-:S04]  /*62c0*/  IMAD R7, R115, 0x2, R4 ;  /* 0x0000000273077824 */ /* 0x000fc800078e0204 */
[----:B------:R-:W-:-:S04]  /*62d0*/  IMAD R20, R115, 0x2, R7 ;  /* 0x0000000273147824 */ /* 0x000fc800078e0207 */
[----:B------:R-:W-:-:S05]  /*62e0*/  IMAD R22, R115, 0x2, R20 ;  /* 0x0000000273167824 */ /* 0x000fca00078e0214 */
[----:B------:R-:W-:-:S05]  /*62f0*/  LEA R24, R115, R22, 0x1 ;  /* 0x0000001673187211 */ /* 0x000fca00078e08ff */
[----:B------:R-:W-:-:S04]  /*6300*/  IMAD R26, R115, 0x2, R24 ;  /* 0x00000002731a7824 */ /* 0x000fc800078e0218 */
[C---:B------:R-:W-:Y:S01]  /*6310*/  IMAD R28, R115.reuse, 0x2, R26 ;  /* 0x00000002731c7824 */ /* 0x040fe200078e021a */
[----:B------:R1:W-:Y:S01]  /*6320*/  STSM.16.M88.4 [R80], R48 ;  /* 0x0000003050007844 */ /* 0x0003e20000000200 */
[----:B------:R-:W-:Y:S03]  /*6330*/  BAR.SYNC.DEFER_BLOCKING 0x0 ;  /* 0x0000000000007b1d */ /* 0x000fe60000010000 */
[----:B------:R-:W-:-:S05]  /*6340*/  LEA R21, R115, R28, 0x1 ;  /* 0x0000001c73157211 */ /* 0x000fca00078e08ff */
[----:B------:R-:W-:Y:S01]  /*6350*/  IMAD R23, R115, 0x2, R21 ;  /* 0x0000000273177824 */ /* 0x000fe200078e0215 */
[----:B0-----:R-:W-:-:S03]  /*6360*/  PRMT R116, R15, 0x7632, R116 ;  /* 0x000076320f747816 */ /* 0x001fc60000000074 */
[----:B------:R-:W-:Y:S01]  /*6370*/  IMAD R25, R115, 0x2, R23 ;  /* 0x0000000273197824 */ /* 0x000fe200078e0217 */
[----:B-1----:R-:W-:Y:S02]  /*6380*/  F2FP.BF16.F32.PACK_AB R50, R53, R54 ;  /* 0x000000363532723e */ /* 0x002fe400000010ff */
[----:B------:R-:W-:Y:S01]  /*6390*/  F2FP.BF16.F32.PACK_AB R51, R41, R52 ;  /* 0x000000342933723e */ /* 0x000fe200000010ff */
[----:B------:R-:W-:Y:S01]  /*63a0*/  IMAD R27, R115, 0x2, R25 ;  /* 0x00000002731b7824 */ /* 0x000fe200078e0219 */
[----:B------:R-:W-:Y:S02]  /*63b0*/  F2FP.BF16.F32.PACK_AB R48, R39, R89 ;  /* 0x000000592730723e */ /* 0x000fe400000010ff */
[----:B------:R-:W-:Y:S01]  /*63c0*/  F2FP.BF16.F32.PACK_AB R49, R87, R88 ;  /* 0x000000585731723e */ /* 0x000fe200000010ff */
[C---:B------:R-:W-:Y:S01]  /*63d0*/  IMAD R29, R115.reuse, 0x2, R27 ;  /* 0x00000002731d7824 */ /* 0x040fe200078e021b */
[----:B------:R-:W0:Y:S04]  /*63e0*/  LDS.128 R56, [R117] ;  /* 0x0000000075387984 */ /* 0x000e280000000c00 */
[C---:B------:R-:W-:Y:S01]  /*63f0*/  LEA R31, R115.reuse, R29, 0x1 ;  /* 0x0000001d731f7211 */ /* 0x040fe200078e08ff */
[----:B------:R-:W-:Y:S04]  /*6400*/  BAR.SYNC.DEFER_BLOCKING 0x0 ;  /* 0x0000000000007b1d */ /* 0x000fe80000010000 */
[----:B------:R-:W-:-:S04]  /*6410*/  IMAD R33, R115, 0x2, R31 ;  /* 0x0000000273217824 */ /* 0x000fc800078e021f */
[----:B------:R-:W-:-:S04]  /*6420*/  IMAD R35, R115, 0x2, R33 ;  /* 0x0000000273237824 */ /* 0x000fc800078e0221 */
[----:B------:R-:W-:-:S05]  /*6430*/  IMAD R37, R115, 0x2, R35 ;  /* 0x0000000273257824 */ /* 0x000fca00078e0223 */
[----:B------:R-:W-:-:S05]  /*6440*/  LEA R39, R115, R37, 0x1 ;  /* 0x0000002573277211 */ /* 0x000fca00078e08ff */
[----:B------:R-:W-:Y:S01]  /*6450*/  IMAD R41, R115, 0x2, R39 ;  /* 0x0000000273297824 */ /* 0x000fe200078e0227 */
[----:B------:R1:W-:Y:S01]  /*6460*/  STSM.16.M88.4 [R80], R44 ;  /* 0x0000002c50007844 */ /* 0x0003e20000000200 */
[----:B------:R-:W-:Y:S01]  /*6470*/  BAR.SYNC.DEFER_BLOCKING 0x0 ;  /* 0x0000000000007b1d */ /* 0x000fe20000010000 */
[C---:B-1----:R-:W-:Y:S01]  /*6480*/  IMAD.SHL.U32 R45, R90.reuse, 0x2, RZ ;  /* 0x000000025a2d7824 */ /* 0x042fe200078e00ff */
[----:B------:R-:W-:Y:S01]  /*6490*/  F2FP.BF16.F32.PACK_AB R44, R43, R86 ;  /* 0x000000562b2c723e */ /* 0x000fe200000010ff */
[----:B------:R-:W-:Y:S01]  /*64a0*/  IMAD.HI R90, R90, 0x2, RZ ;  /* 0x000000025a5a7827 */ /* 0x000fe200078e02ff */
[----:B------:R-:W-:Y:S02]  /*64b0*/  F2FP.BF16.F32.PACK_AB R46, R63, R83 ;  /* 0x000000533f2e723e */ /* 0x000fe400000010ff */
[----:B--2---:R-:W-:Y:S01]  /*64c0*/  IADD3 R114, P2, P3, R45, UR5, R68 ;  /* 0x000000052d727c10 */ /* 0x004fe2000fb5e044 */
[----:B------:R-:W-:Y:S01]  /*64d0*/  UIMAD.WIDE UR4, UR4, 0x2, URZ ;  /* 0x00000002040478a5 */ /* 0x000fe2000f8e023f */
[----:B------:R-:W-:Y:S01]  /*64e0*/  F2FP.BF16.F32.PACK_AB R45, R84, R85 ;  /* 0x00000055542d723e */ /* 0x000fe200000010ff */
[----:B------:R-:W-:Y:S01]  /*64f0*/  IMAD R43, R115, 0x2, R41 ;  /* 0x00000002732b7824 */ /* 0x000fe200078e0229 */
[----:B------:R-:W-:-:S02]  /*6500*/  F2FP.BF16.F32.PACK_AB R47, R3, R61 ;  /* 0x0000003d032f723e */ /* 0x000fc400000010ff */
[----:B------:R-:W-:Y:S01]  /*6510*/  F2FP.BF16.F32.PACK_AB R68, R78, R79 ;  /* 0x0000004f4e44723e */ /* 0x000fe200000010ff */
[----:B------:R-:W1:Y:S01]  /*6520*/  LDS.128 R52, [R117] ;  /* 0x0000000075347984 */ /* 0x000e620000000c00 */
[----:B------:R-:W-:Y:S01]  /*6530*/  IADD3.X R3, R90, UR5, R69, P2, P3 ;  /* 0x000000055a037c10 */ /* 0x000fe200097e6445 */
[----:B------:R-:W-:Y:S01]  /*6540*/  IMAD R61, R115, 0x2, R43 ;  /* 0x00000002733d7824 */ /* 0x000fe200078e022b */
[----:B------:R-:W-:Y:S01]  /*6550*/  F2FP.BF16.F32.PACK_AB R69, R65, R76 ;  /* 0x0000004c4145723e */ /* 0x000fe200000010ff */
[----:B------:R-:W-:Y:S01]  /*6560*/  BAR.SYNC.DEFER_BLOCKING 0x0 ;  /* 0x0000000000007b1d */ /* 0x000fe20000010000 */
[-C--:B------:R-:W-:Y:S02]  /*6570*/  LEA R78, P2, R75, R114.reuse, 0x1 ;  /* 0x000000724b4e7211 */ /* 0x080fe400078408ff */
[----:B------:R-:W-:Y:S02]  /*6580*/  LEA R63, R115, R61, 0x1 ;  /* 0x0000003d733f7211 */ /* 0x000fe400078e08ff */
[-C--:B------:R-:W-:Y:S01]  /*6590*/  LEA R74, P3, R73, R114.reuse, 0x1 ;  /* 0x00000072494a7211 */ /* 0x080fe200078608ff */
[----:B------:R-:W-:Y:S01]  /*65a0*/  ULDC UR4, c[0x0][0x27c] ;  /* 0x00009f0000047ab9 */ /* 0x000fe20000000800 */
[-C--:B------:R-:W-:Y:S01]  /*65b0*/  LEA.HI.X.SX32 R79, R75, R3.reuse, 0x1, P2 ;  /* 0x000000034b4f7211 */ /* 0x080fe200010f0eff */
[----:B------:R-:W-:Y:S01]  /*65c0*/  IMAD R65, R115, 0x2, R63 ;  /* 0x0000000273417824 */ /* 0x000fe200078e023f */
[-C--:B------:R-:W-:Y:S01]  /*65d0*/  LEA.HI.X.SX32 R75, R73, R3.reuse, 0x1, P3 ;  /* 0x00000003494b7211 */ /* 0x080fe200018f0eff */
[----:B------:R-:W-:Y:S01]  /*65e0*/  UIMAD UR4, UR44, UR4, URZ ;  /* 0x000000042c0472a4 */ /* 0x000fe2000f8e023f */
[----:B------:R-:W-:Y:S01]  /*65f0*/  LEA R76, P4, R77, R114, 0x1 ;  /* 0x000000724d4c7211 */ /* 0x000fe200078808ff */
[----:B------:R-:W-:Y:S01]  /*6600*/  IMAD R67, R115, 0x2, R65 ;  /* 0x0000000273437824 */ /* 0x000fe200078e0241 */
[----:B------:R-:W-:Y:S01]  /*6610*/  PRMT R84, R16, 0x7632, R84 ;  /* 0x0000763210547816 */ /* 0x000fe20000000054 */
[----:B------:R-:W-:Y:S01]  /*6620*/  USHF.L.U32 UR6, UR4, 0x2, URZ ;  /* 0x0000000204067899 */ /* 0x000fe2000800063f */
[----:B------:R-:W-:Y:S01]  /*6630*/  LEA.HI.X.SX32 R77, R77, R3, 0x1, P4 ;  /* 0x000000034d4d7211 */ /* 0x000fe200020f0eff */
[----:B------:R-:W-:Y:S01]  /*6640*/  UIMAD.WIDE UR4, UR4, 0x4, URZ ;  /* 0x00000004040478a5 */ /* 0x000fe2000f8e023f */
[----:B------:R-:W-:Y:S01]  /*6650*/  STSM.16.M88.4 [R80], R48 ;  /* 0x0000003050007844 */ /* 0x000fe20000000200 */
[----:B------:R-:W-:Y:S06]  /*6660*/  BAR.SYNC.DEFER_BLOCKING 0x0 ;  /* 0x0000000000007b1d */ /* 0x000fec0000010000 */
[----:B------:R-:W-:Y:S02]  /*6670*/  LDS.128 R48, [R117] ;  /* 0x0000000075307984 */ /* 0x000fe40000000c00 */
[----:B------:R-:W-:Y:S06]  /*6680*/  BAR.SYNC.DEFER_BLOCKING 0x0 ;  /* 0x0000000000007b1d */ /* 0x000fec0000010000 */
[----:B------:R-:W-:Y:S02]  /*6690*/  STSM.16.M88.4 [R80], R44 ;  /* 0x0000002c50007844 */ /* 0x000fe40000000200 */
[----:B------:R-:W-:Y:S06]  /*66a0*/  BAR.SYNC.DEFER_BLOCKING 0x0 ;  /* 0x0000000000007b1d */ /* 0x000fec0000010000 */
[----:B------:R-:W-:Y:S02]  /*66b0*/  LDS.128 R44, [R117] ;  /* 0x00000000752c7984 */ /* 0x000fe40000000c00 */
[----:B------:R-:W-:Y:S06]  /*66c0*/  BAR.SYNC.DEFER_BLOCKING 0x0 ;  /* 0x0000000000007b1d */ /* 0x000fec0000010000 */
[----:B------:R2:W-:Y:S02]  /*66d0*/  STSM.16.M88.4 [R80], R68 ;  /* 0x0000004450007844 */ /* 0x0005e40000000200 */
[----:B------:R-:W-:Y:S01]  /*66e0*/  BAR.SYNC.DEFER_BLOCKING 0x0 ;  /* 0x0000000000007b1d */ /* 0x000fe20000010000 */
[----:B--2---:R-:W-:Y:S01]  /*66f0*/  IMAD R69, R115, 0x2, R67 ;  /* 0x0000000273457824 */ /* 0x004fe200078e0243 */
[----:B------:R-:W-:-:S02]  /*6700*/  PRMT R68, R17, 0x7632, R68 ;  /* 0x0000763211447816 */ /* 0x000fc40000000044 */
[-C--:B------:R-:W-:Y:S01]  /*6710*/  LEA R80, P3, R81, R114.reuse, 0x1 ;  /* 0x0000007251507211 */ /* 0x080fe200078608ff */
[----:B------:R-:W-:Y:S01]  /*6720*/  IMAD R71, R115, 0x2, R69 ;  /* 0x0000000273477824 */ /* 0x000fe200078e0245 */
[----:B------:R-:W-:Y:S02]  /*6730*/  PRMT R70, R18, 0x7632, R70 ;  /* 0x0000763212467816 */ /* 0x000fe40000000046 */
[----:B------:R-:W-:Y:S02]  /*6740*/  LEA.HI.X.SX32 R81, R81, R3, 0x1, P3 ;  /* 0x0000000351517211 */ /* 0x000fe400018f0eff */
[----:B------:R-:W-:Y:S01]  /*6750*/  LEA R73, R115, R71, 0x1 ;  /* 0x0000004773497211 */ /* 0x000fe200078e08ff */
[----:B------:R2:W-:Y:S04]  /*6760*/  STG.E.U16 desc[UR46][R78.64], R16 ;  /* 0x000000104e007986 */ /* 0x0005e8000c10152e */
[----:B------:R3:W-:Y:S04]  /*6770*/  STG.E.U16 desc[UR46][R74.64], R17 ;  /* 0x000000114a007986 */ /* 0x0007e8000c10152e */
[----:B------:R4:W-:Y:S01]  /*6780*/  STG.E.U16 desc[UR46][R76.64], R18 ;  /* 0x000000124c007986 */ /* 0x0009e2000c10152e */
[----:B--2---:R-:W-:-:S04]  /*6790*/  LEA R16, P2, R82, R114, 0x1 ;  /* 0x0000007252107211 */ /* 0x004fc800078408ff */
[----:B---3--:R-:W-:Y:S01]  /*67a0*/  LEA.HI.X.SX32 R17, R82, R3, 0x1, P2 ;  /* 0x0000000352117211 */ /* 0x008fe200010f0eff */
[----:B------:R-:W-:Y:S01]  /*67b0*/  IMAD R75, R115, 0x2, R73 ;  /* 0x00000002734b7824 */ /* 0x000fe200078e0249 */
[----:B------:R-:W-:Y:S02]  /*67c0*/  PRMT R74, R19, 0x7632, R74 ;  /* 0x00007632134a7816 */ /* 0x000fe4000000004a */
[----:B----4-:R-:W-:Y:S01]  /*67d0*/  LEA R18, P2, R66, R114, 0x1 ;  /* 0x0000007242127211 */ /* 0x010fe200078408ff */
[----:B------:R2:W-:Y:S01]  /*67e0*/  STG.E.U16 desc[UR46][R16.64], R19 ;  /* 0x0000001310007986 */ /* 0x0005e2000c10152e */
[----:B------:R-:W-:-:S03]  /*67f0*/  IMAD R77, R115, 0x2, R75 ;  /* 0x00000002734d7824 */ /* 0x000fc600078e024b */
[----:B------:R3:W-:Y:S01]  /*6800*/  STG.E.U16 desc[UR46][R80.64], R84 ;  /* 0x0000005450007986 */ /* 0x0007e2000c10152e */
[C---:B------:R-:W-:Y:S01]  /*6810*/  IMAD R79, R115.reuse, 0x2, R77 ;  /* 0x00000002734f7824 */ /* 0x040fe200078e024d */
[-C--:B--2---:R-:W-:Y:S02]  /*6820*/  LEA R16, P3, R72, R114.reuse, 0x1 ;  /* 0x0000007248107211 */ /* 0x084fe400078608ff */
[-C--:B------:R-:W-:Y:S02]  /*6830*/  LEA.HI.X.SX32 R19, R66, R3.reuse, 0x1, P2 ;  /* 0x0000000342137211 */ /* 0x080fe400010f0eff */
[----:B------:R-:W-:Y:S01]  /*6840*/  LEA.HI.X.SX32 R17, R72, R3, 0x1, P3 ;  /* 0x0000000348117211 */ /* 0x000fe200018f0eff */
[----:B---3--:R-:W-:Y:S01]  /*6850*/  IMAD R81, R115, 0x2, R79 ;  /* 0x0000000273517824 */ /* 0x008fe200078e024f */
[-C--:B------:R-:W-:Y:S01]  /*6860*/  LEA R86, P2, R64, R114.reuse, 0x1 ;  /* 0x0000007240567211 */ /* 0x080fe200078408ff */
[----:B------:R2:W-:Y:S01]  /*6870*/  STG.E.U16 desc[UR46][R18.64], R68 ;  /* 0x0000004412007986 */ /* 0x0005e2000c10152e */
[----:B------:R-:W-:-:S02]  /*6880*/  LEA R88, P3, R60, R114, 0x1 ;  /* 0x000000723c587211 */ /* 0x000fc400078608ff */
[-C--:B------:R-:W-:Y:S01]  /*6890*/  LEA.HI.X.SX32 R87, R64, R3.reuse, 0x1, P2 ;  /* 0x0000000340577211 */ /* 0x080fe200010f0eff */
[----:B------:R3:W-:Y:S01]  /*68a0*/  STG.E.U16 desc[UR46][R16.64], R70 ;  /* 0x0000004610007986 */ /* 0x0007e2000c10152e */
[----:B------:R-:W-:Y:S02]  /*68b0*/  LEA.HI.X.SX32 R89, R60, R3, 0x1, P3 ;  /* 0x000000033c597211 */ /* 0x000fe400018f0eff */
[----:B------:R-:W-:Y:S01]  /*68c0*/  LEA R83, R115, R81, 0x1 ;  /* 0x0000005173537211 */ /* 0x000fe200078e08ff */
[----:B------:R4:W-:Y:S01]  /*68d0*/  STG.E.U16 desc[UR46][R86.64], R74 ;  /* 0x0000004a56007986 */ /* 0x0009e2000c10152e */
[----:B------:R-:W-:Y:S02]  /*68e0*/  PRMT R60, R9, 0x7632, R60 ;  /* 0x00007632093c7816 */ /* 0x000fe4000000003c */
[-C--:B--2---:R-:W-:Y:S01]  /*68f0*/  LEA R18, P4, R62, R114.reuse, 0x1 ;  /* 0x000000723e127211 */ /* 0x084fe200078808ff */
[----:B------:R2:W-:Y:S01]  /*6900*/  STG.E.U16 desc[UR46][R88.64], R8 ;  /* 0x0000000858007986 */ /* 0x0005e2000c10152e */
[----:B------:R-:W-:Y:S01]  /*6910*/  IMAD R85, R115, 0x2, R83 ;  /* 0x0000000273557824 */ /* 0x000fe200078e0253 */
[----:B---3--:R-:W-:-:S02]  /*6920*/  LEA R16, P2, R42, R114, 0x1 ;  /* 0x000000722a107211 */ /* 0x008fc400078408ff */
[-C--:B------:R-:W-:Y:S02]  /*6930*/  LEA.HI.X.SX32 R19, R62, R3.reuse, 0x1, P4 ;  /* 0x000000033e137211 */ /* 0x080fe400020f0eff */
[----:B------:R-:W-:Y:S01]  /*6940*/  LEA.HI.X.SX32 R17, R42, R3, 0x1, P2 ;  /* 0x000000032a117211 */ /* 0x000fe200010f0eff */
[----:B----4-:R-:W-:Y:S01]  /*6950*/  IMAD R87, R115, 0x2, R85 ;  /* 0x0000000273577824 */ /* 0x010fe200078e0255 */
[----:B------:R-:W-:-:S03]  /*6960*/  PRMT R42, R8, 0x7632, R42 ;  /* 0x00007632082a7816 */ /* 0x000fc6000000002a */
[----:B------:R3:W-:Y:S01]  /*6970*/  STG.E.U16 desc[UR46][R16.64], R9 ;  /* 0x0000000910007986 */ /* 0x0007e2000c10152e */
[----:B--2---:R-:W-:Y:S01]  /*6980*/  LEA R8, P3, R38, R114, 0x1 ;  /* 0x0000007226087211 */ /* 0x004fe200078608ff */
[C---:B------:R-:W-:Y:S02]  /*6990*/  IMAD R89, R115.reuse, 0x2, R87 ;  /* 0x0000000273597824 */ /* 0x040fe400078e0257 */
[----:B------:R2:W-:Y:S02]  /*69a0*/  STG.E.U16 desc[UR46][R18.64], R10 ;  /* 0x0000000a12007986 */ /* 0x0005e4000c10152e */
[----:B------:R-:W-:-:S05]  /*69b0*/  IMAD R91, R115, 0x2, R89 ;  /* 0x00000002735b7824 */ /* 0x000fca00078e0259 */
[----:B------:R-:W-:Y:S02]  /*69c0*/  LEA R93, R115, R91, 0x1 ;  /* 0x0000005b735d7211 */ /* 0x000fe400078e08ff */
[----:B---3--:R-:W-:Y:S02]  /*69d0*/  LEA.HI.X.SX32 R9, R38, R3, 0x1, P3 ;  /* 0x0000000326097211 */ /* 0x008fe400018f0eff */
[----:B------:R-:W-:Y:S01]  /*69e0*/  PRMT R38, R11, 0x7632, R38 ;  /* 0x000076320b267816 */ /* 0x000fe20000000026 */
[----:B------:R-:W-:Y:S01]  /*69f0*/  IMAD R95, R115, 0x2, R93 ;  /* 0x00000002735f7824 */ /* 0x000fe200078e025d */
[----:B--2---:R-:W-:-:S03]  /*6a00*/  LEA R18, P2, R40, R114, 0x1 ;  /* 0x0000007228127211 */ /* 0x004fc600078408ff */
[C---:B------:R-:W-:Y:S01]  /*6a10*/  IMAD R97, R115.reuse, 0x2, R95 ;  /* 0x0000000273617824 */ /* 0x040fe200078e025f */
[-C--:B------:R-:W-:Y:S02]  /*6a20*/  LEA.HI.X.SX32 R19, R40, R3.reuse, 0x1, P2 ;  /* 0x0000000328137211 */ /* 0x080fe400010f0eff */
[-C--:B------:R-:W-:Y:S01]  /*6a30*/  LEA R16, P2, R36, R114.reuse, 0x1 ;  /* 0x0000007224107211 */ /* 0x080fe200078408ff */
[C---:B------:R-:W-:Y:S01]  /*6a40*/  IMAD R99, R115.reuse, 0x2, R97 ;  /* 0x0000000273637824 */ /* 0x040fe200078e0261 */
[----:B------:R-:W-:Y:S01]  /*6a50*/  PRMT R40, R10, 0x7632, R40 ;  /* 0x000076320a287816 */ /* 0x000fe20000000028 */
[----:B------:R2:W-:Y:S01]  /*6a60*/  STG.E.U16 desc[UR46][R18.64], R11 ;  /* 0x0000000b12007986 */ /* 0x0005e2000c10152e */
[----:B------:R-:W-:Y:S01]  /*6a70*/  LEA.HI.X.SX32 R17, R36, R3, 0x1, P2 ;  /* 0x0000000324117211 */ /* 0x000fe200010f0eff */
[C---:B------:R-:W-:Y:S01]  /*6a80*/  IMAD R101, R115.reuse, 0x2, R99 ;  /* 0x0000000273657824 */ /* 0x040fe200078e0263 */
[C---:B------:R-:W-:Y:S01]  /*6a90*/  LEA R10, P3, R34.reuse, R114, 0x1 ;  /* 0x00000072220a7211 */ /* 0x040fe200078608ff */
[----:B------:R3:W-:Y:S03]  /*6aa0*/  STG.E.U16 desc[UR46][R8.64], R42 ;  /* 0x0000002a08007986 */ /* 0x0007e6000c10152e */
[----:B------:R-:W-:Y:S01]  /*6ab0*/  LEA R103, R115, R101, 0x1 ;  /* 0x0000006573677211 */ /* 0x000fe200078e08ff */
[----:B------:R4:W-:Y:S01]  /*6ac0*/  STG.E.U16 desc[UR46][R16.64], R60 ;  /* 0x0000003c10007986 */ /* 0x0009e2000c10152e */
[----:B--2---:R-:W-:-:S03]  /*6ad0*/  LEA.HI.X.SX32 R11, R34, R3, 0x1, P3 ;  /* 0x00000003220b7211 */ /* 0x004fc600018f0eff */
[----:B------:R-:W-:Y:S01]  /*6ae0*/  IMAD R105, R115, 0x2, R103 ;  /* 0x0000000273697824 */ /* 0x000fe200078e0267 */
[-C--:B------:R-:W-:Y:S02]  /*6af0*/  LEA R18, P6, R28, R114.reuse, 0x1 ;  /* 0x000000721c127211 */ /* 0x080fe400078c08ff */
[-C--:B---3--:R-:W-:Y:S01]  /*6b00*/  LEA R8, P2, R32, R114.reuse, 0x1 ;  /* 0x0000007220087211 */ /* 0x088fe200078408ff */
[----:B------:R2:W-:Y:S01]  /*6b10*/  STG.E.U16 desc[UR46][R10.64], R40 ;  /* 0x000000280a007986 */ /* 0x0005e2000c10152e */
[-C--:B------:R-:W-:Y:S02]  /*6b20*/  LEA.HI.X.SX32 R19, R28, R3.reuse, 0x1, P6 ;  /* 0x000000031c137211 */ /* 0x080fe400030f0eff */
[----:B----4-:R-:W-:Y:S02]  /*6b30*/  LEA R16, P3, R30, R114, 0x1 ;  /* 0x000000721e107211 */ /* 0x010fe400078608ff */
[-C--:B------:R-:W-:Y:S02]  /*6b40*/  LEA.HI.X.SX32 R9, R32, R3.reuse, 0x1, P2 ;  /* 0x0000000320097211 */ /* 0x080fe400010f0eff */
[----:B------:R-:W-:-:S02]  /*6b50*/  LEA.HI.X.SX32 R17, R30, R3, 0x1, P3 ;  /* 0x000000031e117211 */ /* 0x000fc400018f0eff */
[-C--:B------:R-:W-:Y:S01]  /*6b60*/  LEA R28, P6, R29, R114.reuse, 0x1 ;  /* 0x000000721d1c7211 */ /* 0x080fe200078c08ff */
[----:B------:R3:W-:Y:S01]  /*6b70*/  STG.E.U16 desc[UR46][R8.64], R38 ;  /* 0x0000002608007986 */ /* 0x0007e2000c10152e */
[----:B--2---:R-:W-:-:S03]  /*6b80*/  LEA R10, P2, R4, R114, 0x1 ;  /* 0x00000072040a7211 */ /* 0x004fc600078408ff */
[----:B------:R2:W-:Y:S01]  /*6b90*/  STG.E.U16 desc[UR46][R16.64], R12 ;  /* 0x0000000c10007986 */ /* 0x0005e2000c10152e */
[-C--:B------:R-:W-:Y:S02]  /*6ba0*/  LEA.HI.X.SX32 R29, R29, R3.reuse, 0x1, P6 ;  /* 0x000000031d1d7211 */ /* 0x080fe400030f0eff */
[----:B------:R-:W-:Y:S01]  /*6bb0*/  LEA.HI.X.SX32 R11, R4, R3, 0x1, P2 ;  /* 0x00000003040b7211 */ /* 0x000fe200010f0eff */
[----:B------:R-:W-:Y:S01]  /*6bc0*/  IMAD R4, R115, 0x2, R105 ;  /* 0x0000000273047824 */ /* 0x000fe200078e0269 */
[----:B---3--:R-:W-:-:S03]  /*6bd0*/  LEA R8, P3, R7, R114, 0x1 ;  /* 0x0000007207087211 */ /* 0x008fc600078608ff */
[----:B------:R3:W-:Y:S01]  /*6be0*/  STG.E.U16 desc[UR46][R10.64], R13 ;  /* 0x0000000d0a007986 */ /* 0x0007e2000c10152e */
[-C--:B------:R-:W-:Y:S02]  /*6bf0*/  LEA R38, P6, R39, R114.reuse, 0x1 ;  /* 0x0000007227267211 */ /* 0x080fe400078c08ff */
[CC--:B--2---:R-:W-:Y:S02]  /*6c00*/  LEA R16, P2, R20.reuse, R114.reuse, 0x1 ;  /* 0x0000007214107211 */ /* 0x0c4fe400078408ff */
[-C--:B------:R-:W-:Y:S01]  /*6c10*/  LEA.HI.X.SX32 R9, R7, R3.reuse, 0x1, P3 ;  /* 0x0000000307097211 */ /* 0x080fe200018f0eff */
[----:B------:R-:W-:Y:S01]  /*6c20*/  IMAD R7, R115, 0x2, R4 ;  /* 0x0000000273077824 */ /* 0x000fe200078e0204 */
[-C--:B------:R-:W-:Y:S02]  /*6c30*/  LEA.HI.X.SX32 R17, R20, R3.reuse, 0x1, P2 ;  /* 0x0000000314117211 */ /* 0x080fe400010f0eff */
[----:B------:R-:W-:Y:S01]  /*6c40*/  LEA R20, P2, R21, R114, 0x1 ;  /* 0x0000007215147211 */ /* 0x000fe200078408ff */
[----:B------:R2:W-:Y:S01]  /*6c50*/  STG.E.U16 desc[UR46][R8.64], R14 ;  /* 0x0000000e08007986 */ /* 0x0005e2000c10152e */
[----:B------:R-:W-:-:S02]  /*6c60*/  LEA.HI.X.SX32 R39, R39, R3, 0x1, P6 ;  /* 0x0000000327277211 */ /* 0x000fc400030f0eff */
[----:B---3--:R-:W-:Y:S01]  /*6c70*/  PRMT R11, R14, 0x7632, R11 ;  /* 0x000076320e0b7816 */ /* 0x008fe2000000000b */
[----:B------:R3:W-:Y:S01]  /*6c80*/  STG.E.U16 desc[UR46][R16.64], R15 ;  /* 0x0000000f10007986 */ /* 0x0007e2000c10152e */
[----:B------:R-:W-:Y:S02]  /*6c90*/  PRMT R10, R13, 0x7632, R10 ;  /* 0x000076320d0a7816 */ /* 0x000fe4000000000a */
[----:B------:R-:W-:Y:S02]  /*6ca0*/  LEA.HI.X.SX32 R21, R21, R3, 0x1, P2 ;  /* 0x0000000315157211 */ /* 0x000fe400010f0eff */
[-C--:B------:R-:W-:Y:S02]  /*6cb0*/  LEA R30, P2, R31, R114.reuse, 0x1 ;  /* 0x000000721f1e7211 */ /* 0x080fe400078408ff */
[----:B------:R-:W-:Y:S01]  /*6cc0*/  LEA R64, P6, R65, R114, 0x1 ;  /* 0x0000007241407211 */ /* 0x000fe200078c08ff */
[----:B--2---:R-:W-:Y:S01]  /*6cd0*/  IMAD R8, R115, 0x2, R7 ;  /* 0x0000000273087824 */ /* 0x004fe200078e0207 */
[----:B------:R-:W-:-:S02]  /*6ce0*/  PRMT R9, R12, 0x7632, R9 ;  /* 0x000076320c097816 */ /* 0x000fc40000000009 */
[-C--:B------:R-:W-:Y:S02]  /*6cf0*/  LEA R12, P3, R22, R114.reuse, 0x1 ;  /* 0x00000072160c7211 */ /* 0x080fe400078608ff */
[-C--:B------:R-:W-:Y:S02]  /*6d00*/  LEA R14, P4, R24, R114.reuse, 0x1 ;  /* 0x00000072180e7211 */ /* 0x080fe400078808ff */
[-C--:B---3--:R-:W-:Y:S02]  /*6d10*/  LEA R16, P5, R26, R114.reuse, 0x1 ;  /* 0x000000721a107211 */ /* 0x088fe400078a08ff */
[-C--:B------:R-:W-:Y:S02]  /*6d20*/  LEA.HI.X.SX32 R13, R22, R3.reuse, 0x1, P3 ;  /* 0x00000003160d7211 */ /* 0x080fe400018f0eff */
[-C--:B------:R-:W-:Y:S02]  /*6d30*/  LEA.HI.X.SX32 R15, R24, R3.reuse, 0x1, P4 ;  /* 0x00000003180f7211 */ /* 0x080fe400020f0eff */
[----:B------:R-:W-:Y:S01]  /*6d40*/  LEA.HI.X.SX32 R17, R26, R3, 0x1, P5 ;  /* 0x000000031a117211 */ /* 0x000fe200028f0eff */
[----:B------:R-:W-:Y:S01]  /*6d50*/  STG.E.U16 desc[UR46][R12.64], R9 ;  /* 0x000000090c007986 */ /* 0x000fe2000c10152e */
[----:B------:R-:W-:-:S02]  /*6d60*/  LEA R22, P3, R23, R114, 0x1 ;  /* 0x0000007217167211 */ /* 0x000fc400078608ff */
[-C--:B------:R-:W-:Y:S01]  /*6d70*/  LEA R24, P4, R25, R114.reuse, 0x1 ;  /* 0x0000007219187211 */ /* 0x080fe200078808ff */
[----:B------:R2:W-:Y:S01]  /*6d80*/  STG.E.U16 desc[UR46][R14.64], R10 ;  /* 0x0000000a0e007986 */ /* 0x0005e2000c10152e */
[-C--:B------:R-:W-:Y:S02]  /*6d90*/  LEA R26, P5, R27, R114.reuse, 0x1 ;  /* 0x000000721b1a7211 */ /* 0x080fe400078a08ff */
[-C--:B------:R-:W-:Y:S01]  /*6da0*/  LEA.HI.X.SX32 R23, R23, R3.reuse, 0x1, P3 ;  /* 0x0000000317177211 */ /* 0x080fe200018f0eff */
[----:B------:R3:W-:Y:S01]  /*6db0*/  STG.E.U16 desc[UR46][R16.64], R11 ;  /* 0x0000000b10007986 */ /* 0x0007e2000c10152e */
[-C--:B------:R-:W-:Y:S02]  /*6dc0*/  LEA.HI.X.SX32 R25, R25, R3.reuse, 0x1, P4 ;  /* 0x0000000319197211 */ /* 0x080fe400020f0eff */
[----:B------:R-:W-:Y:S01]  /*6dd0*/  LEA.HI.X.SX32 R27, R27, R3, 0x1, P5 ;  /* 0x000000031b1b7211 */ /* 0x000fe200028f0eff */
[----:B------:R-:W-:Y:S01]  /*6de0*/  STG.E.U16 desc[UR46][R18.64], R116 ;  /* 0x0000007412007986 */ /* 0x000fe2000c10152e */
[----:B------:R-:W-:-:S02]  /*6df0*/  LEA R32, P3, R33, R114, 0x1 ;  /* 0x0000007221207211 */ /* 0x000fc400078608ff */
[-C--:B------:R-:W-:Y:S01]  /*6e00*/  LEA R34, P4, R35, R114.reuse, 0x1 ;  /* 0x0000007223227211 */ /* 0x080fe200078808ff */
[----:B------:R-:W4:Y:S01]  /*6e10*/  LDS.128 R116, [R117] ;  /* 0x0000000075747984 */ /* 0x000f220000000c00 */
[----:B------:R-:W-:Y:S02]  /*6e20*/  LEA R36, P5, R37, R114, 0x1 ;  /* 0x0000007225247211 */ /* 0x000fe400078a08ff */
[-C--:B------:R-:W-:Y:S01]  /*6e30*/  LEA.HI.X.SX32 R31, R31, R3.reuse, 0x1, P2 ;  /* 0x000000031f1f7211 */ /* 0x080fe200010f0eff */
[----:B0-----:R4:W-:Y:S01]  /*6e40*/  STG.E.U16 desc[UR46][R20.64], R56 ;  /* 0x0000003814007986 */ /* 0x0019e2000c10152e */
[-C--:B------:R-:W-:Y:S02]  /*6e50*/  LEA.HI.X.SX32 R33, R33, R3.reuse, 0x1, P3 ;  /* 0x0000000321217211 */ /* 0x080fe400018f0eff */
[-C--:B------:R-:W-:Y:S01]  /*6e60*/  LEA.HI.X.SX32 R35, R35, R3.reuse, 0x1, P4 ;  /* 0x0000000323237211 */ /* 0x080fe200020f0eff */
[----:B------:R0:W-:Y:S01]  /*6e70*/  STG.E.U16 desc[UR46][R22.64], R57 ;  /* 0x0000003916007986 */ /* 0x0001e2000c10152e */
[----:B------:R-:W-:-:S02]  /*6e80*/  LEA.HI.X.SX32 R37, R37, R3, 0x1, P5 ;  /* 0x0000000325257211 */ /* 0x000fc400028f0eff */
[-C--:B------:R-:W-:Y:S01]  /*6e90*/  LEA R40, P2, R41, R114.reuse, 0x1 ;  /* 0x0000007229287211 */ /* 0x080fe200078408ff */
[----:B------:R-:W-:Y:S01]  /*6ea0*/  STG.E.U16 desc[UR46][R24.64], R58 ;  /* 0x0000003a18007986 */ /* 0x000fe2000c10152e */
[-C--:B------:R-:W-:Y:S02]  /*6eb0*/  LEA R42, P3, R43, R114.reuse, 0x1 ;  /* 0x000000722b2a7211 */ /* 0x080fe400078608ff */
[-C--:B------:R-:W-:Y:S01]  /*6ec0*/  LEA R60, P4, R61, R114.reuse, 0x1 ;  /* 0x000000723d3c7211 */ /* 0x080fe200078808ff */
[----:B------:R-:W-:Y:S01]  /*6ed0*/  STG.E.U16 desc[UR46][R26.64], R59 ;  /* 0x0000003b1a007986 */ /* 0x000fe2000c10152e */
[----:B------:R-:W-:Y:S02]  /*6ee0*/  LEA R62, P5, R63, R114, 0x1 ;  /* 0x000000723f3e7211 */ /* 0x000fe400078a08ff */
[-C--:B------:R-:W-:Y:S02]  /*6ef0*/  LEA.HI.X.SX32 R41, R41, R3.reuse, 0x1, P2 ;  /* 0x0000000329297211 */ /* 0x080fe400010f0eff */
[----:B------:R-:W-:-:S02]  /*6f00*/  LEA.HI.X.SX32 R43, R43, R3, 0x1, P3 ;  /* 0x000000032b2b7211 */ /* 0x000fc400018f0eff */
[-C--:B------:R-:W-:Y:S02]  /*6f10*/  LEA.HI.X.SX32 R61, R61, R3.reuse, 0x1, P4 ;  /* 0x000000033d3d7211 */ /* 0x080fe400020f0eff */
[----:B------:R-:W-:Y:S02]  /*6f20*/  LEA.HI.X.SX32 R63, R63, R3, 0x1, P5 ;  /* 0x000000033f3f7211 */ /* 0x000fe400028f0eff */
[-C--:B------:R-:W-:Y:S02]  /*6f30*/  LEA R66, P2, R67, R114.reuse, 0x1 ;  /* 0x0000007243427211 */ /* 0x080fe400078408ff */
[-C--:B------:R-:W-:Y:S02]  /*6f40*/  LEA R68, P3, R69, R114.reuse, 0x1 ;  /* 0x0000007245447211 */ /* 0x080fe400078608ff */
[-C--:B------:R-:W-:Y:S02]  /*6f50*/  LEA R70, P4, R71, R114.reuse, 0x1 ;  /* 0x0000007247467211 */ /* 0x080fe400078808ff */
[----:B------:R-:W-:-:S02]  /*6f60*/  LEA R72, P5, R73, R114, 0x1 ;  /* 0x0000007249487211 */ /* 0x000fc400078a08ff */
[-C--:B------:R-:W-:Y:S02]  /*6f70*/  LEA.HI.X.SX32 R65, R65, R3.reuse, 0x1, P6 ;  /* 0x0000000341417211 */ /* 0x080fe400030f0eff */
[----:B------:R-:W-:Y:S02]  /*6f80*/  LEA R74, P6, R75, R114, 0x1 ;  /* 0x000000724b4a7211 */ /* 0x000fe400078c08ff */
[-C--:B------:R-:W-:Y:S02]  /*6f90*/  LEA.HI.X.SX32 R67, R67, R3.reuse, 0x1, P2 ;  /* 0x0000000343437211 */ /* 0x080fe400010f0eff */
[-C--:B------:R-:W-:Y:S02]  /*6fa0*/  LEA.HI.X.SX32 R69, R69, R3.reuse, 0x1, P3 ;  /* 0x0000000345457211 */ /* 0x080fe400018f0eff */
[-C--:B------:R-:W-:Y:S02]  /*6fb0*/  LEA.HI.X.SX32 R71, R71, R3.reuse, 0x1, P4 ;  /* 0x0000000347477211 */ /* 0x080fe400020f0eff */
[----:B------:R-:W-:-:S02]  /*6fc0*/  LEA.HI.X.SX32 R73, R73, R3, 0x1, P5 ;  /* 0x0000000349497211 */ /* 0x000fc400028f0eff */
[-C--:B------:R-:W-:Y:S02]  /*6fd0*/  LEA R76, P2, R77, R114.reuse, 0x1 ;  /* 0x000000724d4c7211 */ /* 0x080fe400078408ff */
[-C--:B------:R-:W-:Y:S02]  /*6fe0*/  LEA R78, P3, R79, R114.reuse, 0x1 ;  /* 0x000000724f4e7211 */ /* 0x080fe400078608ff */
[-C--:B------:R-:W-:Y:S02]  /*6ff0*/  LEA R80, P4, R81, R114.reuse, 0x1 ;  /* 0x0000007251507211 */ /* 0x080fe400078808ff */
[-C--:B------:R-:W-:Y:S02]  /*7000*/  LEA R82, P5, R83, R114.reuse, 0x1 ;  /* 0x0000007253527211 */ /* 0x080fe400078a08ff */
[----:B------:R-:W-:Y:S02]  /*7010*/  LEA.HI.X.SX32 R75, R75, R3, 0x1, P6 ;  /* 0x000000034b4b7211 */ /* 0x000fe400030f0eff */
[----:B------:R-:W-:-:S02]  /*7020*/  LEA R84, P6, R85, R114, 0x1 ;  /* 0x0000007255547211 */ /* 0x000fc400078c08ff */
[-C--:B------:R-:W-:Y:S02]  /*7030*/  LEA.HI.X.SX32 R77, R77, R3.reuse, 0x1, P2 ;  /* 0x000000034d4d7211 */ /* 0x080fe400010f0eff */
[-C--:B------:R-:W-:Y:S02]  /*7040*/  LEA.HI.X.SX32 R79, R79, R3.reuse, 0x1, P3 ;  /* 0x000000034f4f7211 */ /* 0x080fe400018f0eff */
[-C--:B------:R-:W-:Y:S02]  /*7050*/  LEA.HI.X.SX32 R81, R81, R3.reuse, 0x1, P4 ;  /* 0x0000000351517211 */ /* 0x080fe400020f0eff */
[----:B------:R-:W-:Y:S02]  /*7060*/  LEA.HI.X.SX32 R83, R83, R3, 0x1, P5 ;  /* 0x0000000353537211 */ /* 0x000fe400028f0eff */
[-C--:B------:R-:W-:Y:S02]  /*7070*/  LEA R86, P2, R87, R114.reuse, 0x1 ;  /* 0x0000007257567211 */ /* 0x080fe400078408ff */
[----:B------:R-:W-:-:S02]  /*7080*/  LEA R88, P3, R89, R114, 0x1 ;  /* 0x0000007259587211 */ /* 0x000fc400078608ff */
[-C--:B------:R-:W-:Y:S02]  /*7090*/  LEA R90, P4, R91, R114.reuse, 0x1 ;  /* 0x000000725b5a7211 */ /* 0x080fe400078808ff */
[----:B------:R-:W-:Y:S02]  /*70a0*/  LEA R92, P5, R93, R114, 0x1 ;  /* 0x000000725d5c7211 */ /* 0x000fe400078a08ff */
[-C--:B------:R-:W-:Y:S02]  /*70b0*/  LEA.HI.X.SX32 R85, R85, R3.reuse, 0x1, P6 ;  /* 0x0000000355557211 */ /* 0x080fe400030f0eff */
[----:B------:R-:W-:Y:S02]  /*70c0*/  LEA R113, R115, R8, 0x1 ;  /* 0x0000000873717211 */ /* 0x000fe400078e08ff */
[----:B------:R-:W-:Y:S02]  /*70d0*/  LEA R94, P6, R95, R114, 0x1 ;  /* 0x000000725f5e7211 */ /* 0x000fe400078c08ff */
[-C--:B------:R-:W-:Y:S01]  /*70e0*/  LEA.HI.X.SX32 R87, R87, R3.reuse, 0x1, P2 ;  /* 0x0000000357577211 */ /* 0x080fe200010f0eff */
[----:B------:R-:W-:Y:S01]  /*70f0*/  IMAD R115, R115, 0x2, R113 ;  /* 0x0000000273737824 */ /* 0x000fe200078e0271 */
        /* <DEDUP_REMOVED lines=16> */
[----:B------:R-:W-:Y:S02]  /*7200*/  LEA.HI.X.SX32 R105, R105, R3, 0x1, P6 ;  /* 0x0000000369697211 */ /* 0x000fe400030f0eff */
[-C--:B------:R-:W-:Y:S02]  /*7210*/  LEA R112, P5, R113, R114.reuse, 0x1 ;  /* 0x0000007271707211 */ /* 0x080fe400078a08ff */
[----:B------:R-:W-:-:S02]  /*7220*/  LEA R114, P6, R115, R114, 0x1 ;  /* 0x0000007273727211 */ /* 0x000fc400078c08ff */
[-C--:B------:R-:W-:Y:S02]  /*7230*/  LEA.HI.X.SX32 R107, R4, R3.reuse, 0x1, P2 ;  /* 0x00000003046b7211 */ /* 0x080fe400010f0eff */
[-C--:B------:R-:W-:Y:S02]  /*7240*/  LEA.HI.X.SX32 R109, R7, R3.reuse, 0x1, P3 ;  /* 0x00000003076d7211 */ /* 0x080fe400018f0eff */
[-C--:B------:R-:W-:Y:S02]  /*7250*/  LEA.HI.X.SX32 R111, R8, R3.reuse, 0x1, P4 ;  /* 0x00000003086f7211 */ /* 0x080fe400020f0eff */
[-C--:B------:R-:W-:Y:S02]  /*7260*/  LEA.HI.X.SX32 R113, R113, R3.reuse, 0x1, P5 ;  /* 0x0000000371717211 */ /* 0x080fe400028f0eff */
[----:B------:R-:W-:Y:S02]  /*7270*/  LEA.HI.X.SX32 R115, R115, R3, 0x1, P6 ;  /* 0x0000000373737211 */ /* 0x000fe400030f0eff */
[----:B------:R-:W-:-:S02]  /*7280*/  PRMT R3, R56, 0x7632, R3 ;  /* 0x0000763238037816 */ /* 0x000fc40000000003 */
[----:B--2---:R-:W-:Y:S02]  /*7290*/  PRMT R15, R57, 0x7632, R15 ;  /* 0x00007632390f7816 */ /* 0x004fe4000000000f */
[----:B------:R-:W-:Y:S01]  /*72a0*/  PRMT R4, R58, 0x7632, R4 ;  /* 0x000076323a047816 */ /* 0x000fe20000000004 */
[----:B------:R2:W-:Y:S01]  /*72b0*/  STG.E.U16 desc[UR46][R28.64], R3 ;  /* 0x000000031c007986 */ /* 0x0005e2000c10152e */
[----:B---3--:R-:W-:Y:S02]  /*72c0*/  PRMT R17, R59, 0x7632, R17 ;  /* 0x000076323b117816 */ /* 0x008fe40000000011 */
[----:B-1----:R-:W-:Y:S01]  /*72d0*/  PRMT R7, R52, 0x7632, R7 ;  /* 0x0000763234077816 */ /* 0x002fe20000000007 */
[----:B------:R1:W-:Y:S01]  /*72e0*/  STG.E.U16 desc[UR46][R30.64], R15 ;  /* 0x0000000f1e007986 */ /* 0x0003e2000c10152e */
[----:B------:R-:W-:Y:S02]  /*72f0*/  PRMT R8, R54, 0x7632, R8 ;  /* 0x0000763236087816 */ /* 0x000fe40000000008 */
[----:B----4-:R-:W-:Y:S01]  /*7300*/  PRMT R56, R118, 0x7632, R56 ;  /* 0x0000763276387816 */ /* 0x010fe20000000038 */
[----:B------:R3:W-:Y:S01]  /*7310*/  STG.E.U16 desc[UR46][R32.64], R4 ;  /* 0x0000000420007986 */ /* 0x0007e2000c10152e */
[----:B0-----:R-:W-:-:S02]  /*7320*/  PRMT R57, R119, 0x7632, R57 ;  /* 0x0000763277397816 */ /* 0x001fc40000000039 */
[----:B------:R-:W-:Y:S01]  /*7330*/  LOP3.LUT P2, RZ, R125, 0x100, RZ, 0xc0, !PT ;  /* 0x000001007dff7812 */ /* 0x000fe2000784c0ff */
[----:B------:R-:W-:Y:S01]  /*7340*/  STG.E.U16 desc[UR46][R34.64], R17 ;  /* 0x0000001122007986 */ /* 0x000fe2000c10152e */
[----:B--2---:R-:W-:-:S03]  /*7350*/  PRMT R3, R44, 0x7632, R3 ;  /* 0x000076322c037816 */ /* 0x004fc60000000003 */
[----:B------:R-:W-:Y:S01]  /*7360*/  STG.E.U16 desc[UR46][R36.64], R52 ;  /* 0x0000003424007986 */ /* 0x000fe2000c10152e */
[----:B-1----:R-:W-:-:S03]  /*7370*/  PRMT R31, R53, 0x7632, R31 ;  /* 0x00007632351f7816 */ /* 0x002fc6000000001f */
[----:B------:R0:W-:Y:S01]  /*7380*/  STG.E.U16 desc[UR46][R38.64], R53 ;  /* 0x0000003526007986 */ /* 0x0001e2000c10152e */
[----:B---3--:R-:W-:Y:S02]  /*7390*/  PRMT R33, R55, 0x7632, R33 ;  /* 0x0000763237217816 */ /* 0x008fe40000000021 */
[----:B------:R-:W-:Y:S01]  /*73a0*/  PRMT R4, R45, 0x7632, R4 ;  /* 0x000076322d047816 */ /* 0x000fe20000000004 */
[----:B------:R1:W-:Y:S04]  /*73b0*/  STG.E.U16 desc[UR46][R40.64], R54 ;  /* 0x0000003628007986 */ /* 0x0003e8000c10152e */
[----:B------:R2:W-:Y:S04]  /*73c0*/  STG.E.U16 desc[UR46][R42.64], R55 ;  /* 0x000000372a007986 */ /* 0x0005e8000c10152e */
[----:B------:R-:W-:Y:S01]  /*73d0*/  STG.E.U16 desc[UR46][R60.64], R7 ;  /* 0x000000073c007986 */ /* 0x000fe2000c10152e */
[----:B0-----:R-:W-:-:S02]  /*73e0*/  PRMT R38, R48, 0x7632, R38 ;  /* 0x0000763230267816 */ /* 0x001fc40000000026 */
[----:B------:R-:W-:Y:S01]  /*73f0*/  PRMT R39, R49, 0x7632, R39 ;  /* 0x0000763231277816 */ /* 0x000fe20000000027 */
[----:B------:R-:W-:Y:S01]  /*7400*/  STG.E.U16 desc[UR46][R62.64], R31 ;  /* 0x0000001f3e007986 */ /* 0x000fe2000c10152e */
[----:B-1----:R-:W-:Y:S02]  /*7410*/  PRMT R40, R50, 0x7632, R40 ;  /* 0x0000763232287816 */ /* 0x002fe40000000028 */
[----:B------:R-:W-:Y:S01]  /*7420*/  PRMT R41, R51, 0x7632, R41 ;  /* 0x0000763233297816 */ /* 0x000fe20000000029 */
[----:B------:R0:W-:Y:S01]  /*7430*/  STG.E.U16 desc[UR46][R64.64], R8 ;  /* 0x0000000840007986 */ /* 0x0001e2000c10152e */
[----:B------:R-:W-:Y:S02]  /*7440*/  PRMT R54, R116, 0x7632, R54 ;  /* 0x0000763274367816 */ /* 0x000fe40000000036 */
[----:B--2---:R-:W-:Y:S01]  /*7450*/  PRMT R55, R117, 0x7632, R55 ;  /* 0x0000763275377816 */ /* 0x004fe20000000037 */
[----:B------:R-:W-:Y:S04]  /*7460*/  STG.E.U16 desc[UR46][R66.64], R33 ;  /* 0x0000002142007986 */ /* 0x000fe8000c10152e */
[----:B------:R1:W-:Y:S04]  /*7470*/  STG.E.U16 desc[UR46][R68.64], R48 ;  /* 0x0000003044007986 */ /* 0x0003e8000c10152e */
[----:B------:R2:W-:Y:S01]  /*7480*/  STG.E.U16 desc[UR46][R70.64], R49 ;  /* 0x0000003146007986 */ /* 0x0005e2000c10152e */
[----:B0-----:R-:W0:Y:S03]  /*7490*/  LDC.64 R8, c[0x0][0x230] ;  /* 0x00008c00ff087b82 */ /* 0x001e260000000a00 */
[----:B------:R-:W-:Y:S04]  /*74a0*/  STG.E.U16 desc[UR46][R72.64], R50 ;  /* 0x0000003248007986 */ /* 0x000fe8000c10152e */
[----:B------:R-:W-:Y:S01]  /*74b0*/  STG.E.U16 desc[UR46][R74.64], R51 ;  /* 0x000000334a007986 */ /* 0x000fe2000c10152e */
[----:B-1----:R-:W-:-:S03]  /*74c0*/  PRMT R48, R46, 0x7632, R48 ;  /* 0x000076322e307816 */ /* 0x002fc60000000030 */
[----:B------:R-:W-:Y:S01]  /*74d0*/  STG.E.U16 desc[UR46][R76.64], R38 ;  /* 0x000000264c007986 */ /* 0x000fe2000c10152e */
[----:B--2---:R-:W-:-:S03]  /*74e0*/  PRMT R49, R47, 0x7632, R49 ;  /* 0x000076322f317816 */ /* 0x004fc60000000031 */
[----:B------:R-:W-:Y:S04]  /*74f0*/  STG.E.U16 desc[UR46][R78.64], R39 ;  /* 0x000000274e007986 */ /* 0x000fe8000c10152e */
[----:B------:R-:W-:Y:S04]  /*7500*/  STG.E.U16 desc[UR46][R80.64], R40 ;  /* 0x0000002850007986 */ /* 0x000fe8000c10152e */
[----:B------:R-:W-:Y:S04]  /*7510*/  STG.E.U16 desc[UR46][R82.64], R41 ;  /* 0x0000002952007986 */ /* 0x000fe8000c10152e */
[----:B------:R-:W-:Y:S04]  /*7520*/  STG.E.U16 desc[UR46][R84.64], R44 ;  /* 0x0000002c54007986 */ /* 0x000fe8000c10152e */
[----:B------:R-:W-:Y:S04]  /*7530*/  STG.E.U16 desc[UR46][R86.64], R45 ;  /* 0x0000002d56007986 */ /* 0x000fe8000c10152e */
[----:B------:R-:W-:Y:S04]  /*7540*/  STG.E.U16 desc[UR46][R88.64], R46 ;  /* 0x0000002e58007986 */ /* 0x000fe8000c10152e */
[----:B------:R-:W-:Y:S04]  /*7550*/  STG.E.U16 desc[UR46][R90.64], R47 ;  /* 0x0000002f5a007986 */ /* 0x000fe8000c10152e */
[----:B------:R1:W-:Y:S04]  /*7560*/  STG.E.U16 desc[UR46][R92.64], R3 ;  /* 0x000000035c007986 */ /* 0x0003e8000c10152e */
[----:B------:R2:W-:Y:S04]  /*7570*/  STG.E.U16 desc[UR46][R94.64], R4 ;  /* 0x000000045e007986 */ /* 0x0005e8000c10152e */
[----:B------:R3:W-:Y:S04]  /*7580*/  STG.E.U16 desc[UR46][R96.64], R48 ;  /* 0x0000003060007986 */ /* 0x0007e8000c10152e */
[----:B------:R3:W-:Y:S01]  /*7590*/  STG.E.U16 desc[UR46][R98.64], R49 ;  /* 0x0000003162007986 */ /* 0x0007e2000c10152e */
[----:B-1----:R-:W-:Y:S01]  /*75a0*/  FSEL R3, R2, -INF , P0 ;  /* 0xff80000002037808 */ /* 0x002fe20000000000 */
[----:B------:R-:W-:-:S02]  /*75b0*/  IMAD.SHL.U32 R2, R125, 0x2, RZ ;  /* 0x000000027d027824 */ /* 0x000fc400078e00ff */
[----:B------:R3:W-:Y:S02]  /*75c0*/  STG.E.U16 desc[UR46][R100.64], R116 ;  /* 0x0000007464007986 */ /* 0x0007e4000c10152e */
[----:B--2---:R-:W-:Y:S01]  /*75d0*/  FFMA R4, R3, 0.69314718246459960938, R6 ;  /* 0x3f31721803047823 */ /* 0x004fe20000000006 */
[----:B------:R-:W-:Y:S01]  /*75e0*/  LOP3.LUT R6, R2, 0x3f8, RZ, 0xc0, !PT ;  /* 0x000003f802067812 */ /* 0x000fe200078ec0ff */
[----:B------:R3:W-:Y:S01]  /*75f0*/  STG.E.U16 desc[UR46][R102.64], R117 ;  /* 0x0000007566007986 */ /* 0x0007e2000c10152e */
[----:B------:R-:W-:-:S03]  /*7600*/  IMAD.SHL.U32 R3, R121, 0x4, RZ ;  /* 0x0000000479037824 */ /* 0x000fc600078e00ff */
[----:B------:R3:W-:Y:S02]  /*7610*/  STG.E.U16 desc[UR46][R104.64], R118 ;  /* 0x0000007668007986 */ /* 0x0007e4000c10152e */
[----:B0-----:R-:W-:Y:S02]  /*7620*/  IADD3 R2, P0, P1, R3, UR6, R8 ;  /* 0x0000000603027c10 */ /* 0x001fe4000f91e008 */
[----:B------:R3:W-:Y:S02]  /*7630*/  STG.E.U16 desc[UR46][R106.64], R119 ;  /* 0x000000776a007986 */ /* 0x0007e4000c10152e */
[----:B------:R-:W-:Y:S02]  /*7640*/  IADD3.X R3, R0, UR5, R9, P0, P1 ;  /* 0x0000000500037c10 */ /* 0x000fe400087e2409 */
[----:B------:R3:W-:Y:S04]  /*7650*/  STG.E.U16 desc[UR46][R108.64], R54 ;  /* 0x000000366c007986 */ /* 0x0007e8000c10152e */
[----:B------:R3:W-:Y:S04]  /*7660*/  STG.E.U16 desc[UR46][R110.64], R55 ;  /* 0x000000376e007986 */ /* 0x0007e8000c10152e */
[----:B------:R3:W-:Y:S04]  /*7670*/  STG.E.U16 desc[UR46][R112.64], R56 ;  /* 0x0000003870007986 */ /* 0x0007e8000c10152e */
[----:B------:R3:W-:Y:S01]  /*7680*/  STG.E.U16 desc[UR46][R114.64], R57 ;  /* 0x0000003972007986 */ /* 0x0007e2000c10152e */
[----:B------:R-:W-:Y:S06]  /*7690*/  BAR.SYNC.DEFER_BLOCKING 0x0 ;  /* 0x0000000000007b1d */ /* 0x000fec0000010000 */
[----:B------:R3:W-:Y:S02]  /*76a0*/  STS.64 [R6+UR45], R4 ;  /* 0x0000000406007988 */ /* 0x0007e40008000a2d */
[----:B------:R-:W-:Y:S06]  /*76b0*/  BAR.SYNC.DEFER_BLOCKING 0x0 ;  /* 0x0000000000007b1d */ /* 0x000fec0000010000 */
[----:B------:R-:W-:Y:S05]  /*76c0*/  @P2 EXIT ;  /* 0x000000000000294d */ /* 0x000fea0003800000 */
[----:B---3--:R-:W0:Y:S04]  /*76d0*/  LDS R5, [R120] ;  /* 0x0000000078057984 */ /* 0x008e280000000800 */
[----:B0-----:R-:W-:Y:S01]  /*76e0*/  STG.E desc[UR46][R2.64], R5 ;  /* 0x0000000502007986 */ /* 0x001fe2000c10192e */
[----:B------:R-:W-:Y:S05]  /*76f0*/  EXIT ;  /* 0x000000000000794d */ /* 0x000fea0003800000 */
.L_x_2:
[----:B------:R-:W-:-:S00]  /*7700*/  BRA `(.L_x_2) ;  /* 0xfffffffc00fc7947 */ /* 0x000fc0000383ffff */
[----:B------:R-:W-:-:S00]  /*7710*/  NOP ;  /* 0x0000000000007918 */ /* 0x000fc00000000000 */
        /* <DEDUP_REMOVED lines=14> */
.L_x_3:


//--------------------- .nv.global.init           --------------------------
	.section	.nv.global.init,"aw",@progbits
.nv.global.init:
	.type		_$_str,@object
	.size		_$_str,(.L_0 - _$_str)
_$_str:
        /*0000*/ 	.byte	0x5f, 0x5f, 0x43, 0x55, 0x44, 0x41, 0x5f, 0x46, 0x54, 0x5a, 0x00
.L_0:


//--------------------- .nv.shared.attn_fwd       --------------------------
	.section	.nv.shared.attn_fwd,"aw",@nobits
	.sectionflags	@""
	.align	16
	.zero		1024


//--------------------- .nv.shared.reserved.0     --------------------------
	.section	.nv.shared.reserved.0,"aw",@nobits
	.weak		__nv_reservedSMEM_offset_0_alias
	.size		__nv_reservedSMEM_offset_0_alias, 0, 0
	.other		__nv_reservedSMEM_offset_0_alias,@"STO_CUDA_RESERVED_SHARED STV_DEFAULT"
__nv_reservedSMEM_offset_0_alias:
	.zero		0


//--------------------- .nv.constant0.attn_fwd    --------------------------
	.section	.nv.constant0.attn_fwd,"a",@progbits
	.sectionflags	@""
	.align	4
.nv.constant0.attn_fwd:
	.zero		664


//--------------------- SYMBOLS --------------------------

	.type		.nv.reservedSmem.offset0,@object
	.size		.nv.reservedSmem.offset0,0x4
